//
// Generated by NVIDIA NVVM Compiler
//
// Compiler Build ID: CL-36424714
// Cuda compilation tools, release 13.0, V13.0.88
// Based on NVVM 20.0.0
//

.version 9.0
.target sm_100
.address_size 64

	// .globl	_Z15phase1_cal_cudaPiiiiiiiii
// _ZZ15phase1_cal_cudaPiiiiiiiiiE1a has been demoted
// _ZZ15phase3_cal_cudaPiiiiiiiiiE1a has been demoted
// _ZZ15phase3_cal_cudaPiiiiiiiiiE1b has been demoted
// _ZZ15phase3_cal_cudaPiiiiiiiiiE1c has been demoted
// _ZZ16phase21_cal_cudaPiiiiiiiiiE1a has been demoted
// _ZZ16phase21_cal_cudaPiiiiiiiiiE1b has been demoted
// _ZZ16phase22_cal_cudaPiiiiiiiiiE1a has been demoted
// _ZZ16phase22_cal_cudaPiiiiiiiiiE1c has been demoted

.visible .entry _Z15phase1_cal_cudaPiiiiiiiii(
	.param .u64 .ptr .align 1 _Z15phase1_cal_cudaPiiiiiiiii_param_0,
	.param .u32 _Z15phase1_cal_cudaPiiiiiiiii_param_1,
	.param .u32 _Z15phase1_cal_cudaPiiiiiiiii_param_2,
	.param .u32 _Z15phase1_cal_cudaPiiiiiiiii_param_3,
	.param .u32 _Z15phase1_cal_cudaPiiiiiiiii_param_4,
	.param .u32 _Z15phase1_cal_cudaPiiiiiiiii_param_5,
	.param .u32 _Z15phase1_cal_cudaPiiiiiiiii_param_6,
	.param .u32 _Z15phase1_cal_cudaPiiiiiiiii_param_7,
	.param .u32 _Z15phase1_cal_cudaPiiiiiiiii_param_8
)
{
	.reg .pred 	%p<23>;
	.reg .b32 	%r<109>;
	.reg .b64 	%rd<7>;
	// demoted variable
	.shared .align 4 .b8 _ZZ15phase1_cal_cudaPiiiiiiiiiE1a[16384];
	ld.param.u64 	%rd2, [_Z15phase1_cal_cudaPiiiiiiiii_param_0];
	ld.param.u32 	%r54, [_Z15phase1_cal_cudaPiiiiiiiii_param_1];
	ld.param.u32 	%r55, [_Z15phase1_cal_cudaPiiiiiiiii_param_3];
	ld.param.u32 	%r56, [_Z15phase1_cal_cudaPiiiiiiiii_param_4];
	ld.param.u32 	%r58, [_Z15phase1_cal_cudaPiiiiiiiii_param_5];
	ld.param.u32 	%r57, [_Z15phase1_cal_cudaPiiiiiiiii_param_6];
	ld.param.u32 	%r59, [_Z15phase1_cal_cudaPiiiiiiiii_param_7];
	ld.param.u32 	%r60, [_Z15phase1_cal_cudaPiiiiiiiii_param_8];
	cvta.to.global.u64 	%rd1, %rd2;
	add.s32 	%r1, %r60, %r58;
	add.s32 	%r2, %r59, %r57;
	mov.u32 	%r61, %ctaid.x;
	add.s32 	%r98, %r58, %r61;
	setp.ge.s32 	%p2, %r98, %r1;
	@%p2 bra 	$L__BB0_29;
	mov.u32 	%r4, %tid.y;
	mov.u32 	%r5, %ntid.y;
	mov.u32 	%r6, %ntid.x;
	shl.b32 	%r7, %r56, 6;
	add.s32 	%r62, %r7, 64;
	setp.ne.s32 	%p3, %r7, 2147483584;
	setp.lt.s32 	%p4, %r7, %r54;
	and.pred  	%p1, %p3, %p4;
	shl.b32 	%r8, %r56, 12;
	min.s32 	%r9, %r62, %r54;
	shl.b32 	%r10, %r5, 2;
	not.pred 	%p10, %p1;
$L__BB0_2:
	ld.param.u32 	%r97, [_Z15phase1_cal_cudaPiiiiiiiii_param_6];
	mov.u32 	%r63, %ctaid.y;
	add.s32 	%r99, %r97, %r63;
	setp.ge.s32 	%p5, %r99, %r2;
	@%p5 bra 	$L__BB0_28;
	mul.lo.s32 	%r13, %r98, %r55;
	add.s32 	%r64, %r13, %r55;
	min.s32 	%r14, %r64, %r54;
	mov.u32 	%r65, %tid.x;
	add.s32 	%r15, %r13, %r65;
	shl.b32 	%r66, %r13, 6;
	sub.s32 	%r16, %r4, %r66;
$L__BB0_4:
	setp.ge.s32 	%p6, %r15, %r14;
	mul.lo.s32 	%r18, %r99, %r55;
	add.s32 	%r67, %r18, %r55;
	min.s32 	%r19, %r67, %r54;
	@%p6 bra 	$L__BB0_10;
	add.s32 	%r20, %r18, %r4;
	mov.u32 	%r100, %r15;
$L__BB0_6:
	setp.ge.s32 	%p7, %r20, %r19;
	@%p7 bra 	$L__BB0_9;
	shl.b32 	%r68, %r100, 6;
	add.s32 	%r69, %r16, %r68;
	shl.b32 	%r70, %r69, 2;
	mov.u32 	%r71, _ZZ15phase1_cal_cudaPiiiiiiiiiE1a;
	add.s32 	%r102, %r71, %r70;
	mad.lo.s32 	%r101, %r100, %r54, %r20;
	mov.u32 	%r103, %r20;
$L__BB0_8:
	mul.wide.s32 	%rd3, %r101, 4;
	add.s64 	%rd4, %rd1, %rd3;
	ld.global.u32 	%r72, [%rd4];
	st.shared.u32 	[%r102], %r72;
	add.s32 	%r103, %r103, %r5;
	add.s32 	%r102, %r102, %r10;
	add.s32 	%r101, %r101, %r5;
	setp.lt.s32 	%p8, %r103, %r19;
	@%p8 bra 	$L__BB0_8;
$L__BB0_9:
	add.s32 	%r100, %r100, %r6;
	setp.lt.s32 	%p9, %r100, %r14;
	@%p9 bra 	$L__BB0_6;
$L__BB0_10:
	bar.sync 	0;
	@%p10 bra 	$L__BB0_21;
	add.s32 	%r31, %r18, %r4;
	mov.u32 	%r104, %r7;
$L__BB0_12:
	setp.ge.s32 	%p11, %r15, %r14;
	@%p11 bra 	$L__BB0_20;
	sub.s32 	%r34, %r104, %r7;
	shl.b32 	%r73, %r104, 6;
	sub.s32 	%r35, %r73, %r8;
	mov.u32 	%r105, %r15;
$L__BB0_14:
	setp.ge.s32 	%p12, %r31, %r19;
	sub.s32 	%r74, %r105, %r13;
	shl.b32 	%r37, %r74, 6;
	add.s32 	%r75, %r37, %r34;
	shl.b32 	%r76, %r75, 2;
	mov.u32 	%r77, _ZZ15phase1_cal_cudaPiiiiiiiiiE1a;
	add.s32 	%r38, %r77, %r76;
	@%p12 bra 	$L__BB0_19;
	ld.shared.u32 	%r39, [%r38];
	mov.u32 	%r106, %r31;
$L__BB0_16:
	sub.s32 	%r78, %r106, %r18;
	add.s32 	%r79, %r35, %r78;
	shl.b32 	%r80, %r79, 2;
	mov.u32 	%r81, _ZZ15phase1_cal_cudaPiiiiiiiiiE1a;
	add.s32 	%r82, %r81, %r80;
	ld.shared.u32 	%r83, [%r82];
	add.s32 	%r41, %r83, %r39;
	add.s32 	%r84, %r37, %r78;
	shl.b32 	%r85, %r84, 2;
	add.s32 	%r42, %r81, %r85;
	ld.shared.u32 	%r86, [%r42];
	setp.ge.s32 	%p13, %r41, %r86;
	@%p13 bra 	$L__BB0_18;
	st.shared.u32 	[%r42], %r41;
$L__BB0_18:
	add.s32 	%r106, %r106, %r5;
	setp.lt.s32 	%p14, %r106, %r19;
	@%p14 bra 	$L__BB0_16;
$L__BB0_19:
	add.s32 	%r105, %r105, %r6;
	setp.lt.s32 	%p15, %r105, %r14;
	@%p15 bra 	$L__BB0_14;
$L__BB0_20:
	bar.sync 	0;
	add.s32 	%r104, %r104, 1;
	setp.lt.s32 	%p16, %r104, %r9;
	@%p16 bra 	$L__BB0_12;
$L__BB0_21:
	setp.ge.s32 	%p17, %r15, %r14;
	@%p17 bra 	$L__BB0_27;
	add.s32 	%r32, %r18, %r4;
	mov.u32 	%r107, %r15;
$L__BB0_23:
	setp.ge.s32 	%p18, %r32, %r19;
	@%p18 bra 	$L__BB0_26;
	sub.s32 	%r87, %r107, %r13;
	shl.b32 	%r47, %r87, 6;
	mul.lo.s32 	%r48, %r107, %r54;
	mov.u32 	%r108, %r32;
$L__BB0_25:
	sub.s32 	%r88, %r108, %r18;
	add.s32 	%r89, %r47, %r88;
	shl.b32 	%r90, %r89, 2;
	mov.u32 	%r91, _ZZ15phase1_cal_cudaPiiiiiiiiiE1a;
	add.s32 	%r92, %r91, %r90;
	ld.shared.u32 	%r93, [%r92];
	add.s32 	%r94, %r108, %r48;
	mul.wide.s32 	%rd5, %r94, 4;
	add.s64 	%rd6, %rd1, %rd5;
	st.global.u32 	[%rd6], %r93;
	add.s32 	%r108, %r108, %r5;
	setp.lt.s32 	%p19, %r108, %r19;
	@%p19 bra 	$L__BB0_25;
$L__BB0_26:
	add.s32 	%r107, %r107, %r6;
	setp.lt.s32 	%p20, %r107, %r14;
	@%p20 bra 	$L__BB0_23;
$L__BB0_27:
	mov.u32 	%r95, %nctaid.y;
	add.s32 	%r99, %r99, %r95;
	setp.lt.s32 	%p21, %r99, %r2;
	@%p21 bra 	$L__BB0_4;
$L__BB0_28:
	mov.u32 	%r96, %nctaid.x;
	add.s32 	%r98, %r98, %r96;
	setp.lt.s32 	%p22, %r98, %r1;
	@%p22 bra 	$L__BB0_2;
$L__BB0_29:
	ret;

}
	// .globl	_Z15phase3_cal_cudaPiiiiiiiii
.visible .entry _Z15phase3_cal_cudaPiiiiiiiii(
	.param .u64 .ptr .align 1 _Z15phase3_cal_cudaPiiiiiiiii_param_0,
	.param .u32 _Z15phase3_cal_cudaPiiiiiiiii_param_1,
	.param .u32 _Z15phase3_cal_cudaPiiiiiiiii_param_2,
	.param .u32 _Z15phase3_cal_cudaPiiiiiiiii_param_3,
	.param .u32 _Z15phase3_cal_cudaPiiiiiiiii_param_4,
	.param .u32 _Z15phase3_cal_cudaPiiiiiiiii_param_5,
	.param .u32 _Z15phase3_cal_cudaPiiiiiiiii_param_6,
	.param .u32 _Z15phase3_cal_cudaPiiiiiiiii_param_7,
	.param .u32 _Z15phase3_cal_cudaPiiiiiiiii_param_8
)
{
	.reg .pred 	%p<33>;
	.reg .b32 	%r<151>;
	.reg .b64 	%rd<11>;
	// demoted variable
	.shared .align 4 .b8 _ZZ15phase3_cal_cudaPiiiiiiiiiE1a[16384];
	// demoted variable
	.shared .align 4 .b8 _ZZ15phase3_cal_cudaPiiiiiiiiiE1b[16384];
	// demoted variable
	.shared .align 4 .b8 _ZZ15phase3_cal_cudaPiiiiiiiiiE1c[16384];
	ld.param.u64 	%rd2, [_Z15phase3_cal_cudaPiiiiiiiii_param_0];
	ld.param.u32 	%r67, [_Z15phase3_cal_cudaPiiiiiiiii_param_1];
	ld.param.u32 	%r71, [_Z15phase3_cal_cudaPiiiiiiiii_param_5];
	ld.param.u32 	%r70, [_Z15phase3_cal_cudaPiiiiiiiii_param_6];
	ld.param.u32 	%r72, [_Z15phase3_cal_cudaPiiiiiiiii_param_7];
	ld.param.u32 	%r73, [_Z15phase3_cal_cudaPiiiiiiiii_param_8];
	cvta.to.global.u64 	%rd1, %rd2;
	add.s32 	%r1, %r73, %r71;
	add.s32 	%r2, %r72, %r70;
	mov.u32 	%r74, %ctaid.x;
	add.s32 	%r136, %r71, %r74;
	setp.ge.s32 	%p4, %r136, %r1;
	@%p4 bra 	$L__BB1_41;
	ld.param.u32 	%r133, [_Z15phase3_cal_cudaPiiiiiiiii_param_4];
	mov.u32 	%r75, %ctaid.y;
	add.s32 	%r4, %r70, %r75;
	mov.u32 	%r5, %tid.x;
	mov.u32 	%r6, %tid.y;
	mov.u32 	%r7, %ntid.y;
	mov.u32 	%r8, %ntid.x;
	shl.b32 	%r9, %r133, 6;
	add.s32 	%r76, %r9, %r5;
	add.s32 	%r77, %r9, 64;
	min.s32 	%r10, %r77, %r67;
	setp.gt.s32 	%p1, %r10, %r76;
	add.s32 	%r78, %r9, %r6;
	setp.gt.s32 	%p2, %r10, %r78;
	setp.ne.s32 	%p5, %r9, 2147483584;
	setp.lt.s32 	%p6, %r9, %r67;
	and.pred  	%p3, %p5, %p6;
	shl.b32 	%r11, %r133, 12;
	shl.b32 	%r12, %r7, 2;
	not.pred 	%p12, %p1;
	not.pred 	%p16, %p2;
	not.pred 	%p20, %p3;
$L__BB1_2:
	setp.ge.s32 	%p7, %r4, %r2;
	@%p7 bra 	$L__BB1_40;
	ld.param.u32 	%r131, [_Z15phase3_cal_cudaPiiiiiiiii_param_3];
	mul.lo.s32 	%r14, %r136, %r131;
	add.s32 	%r79, %r14, %r131;
	min.s32 	%r15, %r79, %r67;
	add.s32 	%r16, %r14, %r5;
	shl.b32 	%r80, %r14, 6;
	sub.s32 	%r17, %r6, %r80;
	mov.u32 	%r137, %r4;
$L__BB1_4:
	ld.param.u32 	%r132, [_Z15phase3_cal_cudaPiiiiiiiii_param_3];
	setp.ge.s32 	%p8, %r16, %r15;
	mul.lo.s32 	%r19, %r137, %r132;
	add.s32 	%r81, %r19, %r132;
	min.s32 	%r20, %r81, %r67;
	@%p8 bra 	$L__BB1_10;
	add.s32 	%r21, %r19, %r6;
	mov.u32 	%r138, %r16;
$L__BB1_6:
	setp.ge.s32 	%p9, %r21, %r20;
	@%p9 bra 	$L__BB1_9;
	shl.b32 	%r82, %r138, 6;
	add.s32 	%r83, %r17, %r82;
	shl.b32 	%r84, %r83, 2;
	mov.u32 	%r85, _ZZ15phase3_cal_cudaPiiiiiiiiiE1a;
	add.s32 	%r140, %r85, %r84;
	mad.lo.s32 	%r139, %r138, %r67, %r21;
	mov.u32 	%r141, %r21;
$L__BB1_8:
	mul.wide.s32 	%rd3, %r139, 4;
	add.s64 	%rd4, %rd1, %rd3;
	ld.global.u32 	%r86, [%rd4];
	st.shared.u32 	[%r140], %r86;
	add.s32 	%r141, %r141, %r7;
	add.s32 	%r140, %r140, %r12;
	add.s32 	%r139, %r139, %r7;
	setp.lt.s32 	%p10, %r141, %r20;
	@%p10 bra 	$L__BB1_8;
$L__BB1_9:
	add.s32 	%r138, %r138, %r8;
	setp.lt.s32 	%p11, %r138, %r15;
	@%p11 bra 	$L__BB1_6;
$L__BB1_10:
	@%p12 bra 	$L__BB1_16;
	add.s32 	%r142, %r9, %r5;
	add.s32 	%r33, %r19, %r6;
$L__BB1_12:
	setp.ge.s32 	%p13, %r33, %r20;
	@%p13 bra 	$L__BB1_15;
	ld.param.u32 	%r134, [_Z15phase3_cal_cudaPiiiiiiiii_param_4];
	mul.lo.s32 	%r35, %r142, %r67;
	shl.b32 	%r87, %r142, 6;
	shl.b32 	%r88, %r134, 12;
	add.s32 	%r89, %r88, %r19;
	sub.s32 	%r36, %r87, %r89;
	mov.u32 	%r143, %r33;
$L__BB1_14:
	add.s32 	%r90, %r143, %r35;
	mul.wide.s32 	%rd5, %r90, 4;
	add.s64 	%rd6, %rd1, %rd5;
	ld.global.u32 	%r91, [%rd6];
	add.s32 	%r92, %r36, %r143;
	shl.b32 	%r93, %r92, 2;
	mov.u32 	%r94, _ZZ15phase3_cal_cudaPiiiiiiiiiE1c;
	add.s32 	%r95, %r94, %r93;
	st.shared.u32 	[%r95], %r91;
	add.s32 	%r143, %r143, %r7;
	setp.lt.s32 	%p14, %r143, %r20;
	@%p14 bra 	$L__BB1_14;
$L__BB1_15:
	add.s32 	%r142, %r142, %r8;
	setp.lt.s32 	%p15, %r142, %r10;
	@%p15 bra 	$L__BB1_12;
$L__BB1_16:
	@%p16 bra 	$L__BB1_22;
	add.s32 	%r144, %r9, %r6;
$L__BB1_18:
	setp.ge.s32 	%p17, %r16, %r15;
	@%p17 bra 	$L__BB1_21;
	ld.param.u32 	%r135, [_Z15phase3_cal_cudaPiiiiiiiii_param_4];
	shl.b32 	%r96, %r144, 6;
	shl.b32 	%r97, %r135, 12;
	add.s32 	%r98, %r97, %r14;
	sub.s32 	%r42, %r96, %r98;
	mov.u32 	%r145, %r16;
$L__BB1_20:
	mad.lo.s32 	%r99, %r145, %r67, %r144;
	mul.wide.s32 	%rd7, %r99, 4;
	add.s64 	%rd8, %rd1, %rd7;
	ld.global.u32 	%r100, [%rd8];
	add.s32 	%r101, %r42, %r145;
	shl.b32 	%r102, %r101, 2;
	mov.u32 	%r103, _ZZ15phase3_cal_cudaPiiiiiiiiiE1b;
	add.s32 	%r104, %r103, %r102;
	st.shared.u32 	[%r104], %r100;
	add.s32 	%r145, %r145, %r8;
	setp.lt.s32 	%p18, %r145, %r15;
	@%p18 bra 	$L__BB1_20;
$L__BB1_21:
	add.s32 	%r144, %r144, %r7;
	setp.lt.s32 	%p19, %r144, %r10;
	@%p19 bra 	$L__BB1_18;
$L__BB1_22:
	bar.sync 	0;
	@%p20 bra 	$L__BB1_33;
	add.s32 	%r46, %r19, %r6;
	mov.u32 	%r146, %r9;
$L__BB1_24:
	setp.ge.s32 	%p21, %r16, %r15;
	@%p21 bra 	$L__BB1_32;
	shl.b32 	%r105, %r146, 6;
	sub.s32 	%r49, %r105, %r11;
	mov.u32 	%r147, %r16;
$L__BB1_26:
	setp.ge.s32 	%p22, %r46, %r20;
	@%p22 bra 	$L__BB1_31;
	sub.s32 	%r106, %r147, %r14;
	add.s32 	%r107, %r106, %r49;
	shl.b32 	%r108, %r107, 2;
	mov.u32 	%r109, _ZZ15phase3_cal_cudaPiiiiiiiiiE1b;
	add.s32 	%r110, %r109, %r108;
	ld.shared.u32 	%r51, [%r110];
	shl.b32 	%r52, %r106, 6;
	mov.u32 	%r148, %r46;
$L__BB1_28:
	sub.s32 	%r111, %r148, %r19;
	add.s32 	%r112, %r111, %r49;
	shl.b32 	%r113, %r112, 2;
	mov.u32 	%r114, _ZZ15phase3_cal_cudaPiiiiiiiiiE1c;
	add.s32 	%r115, %r114, %r113;
	ld.shared.u32 	%r116, [%r115];
	add.s32 	%r54, %r116, %r51;
	add.s32 	%r117, %r52, %r111;
	shl.b32 	%r118, %r117, 2;
	mov.u32 	%r119, _ZZ15phase3_cal_cudaPiiiiiiiiiE1a;
	add.s32 	%r55, %r119, %r118;
	ld.shared.u32 	%r120, [%r55];
	setp.ge.s32 	%p23, %r54, %r120;
	@%p23 bra 	$L__BB1_30;
	st.shared.u32 	[%r55], %r54;
$L__BB1_30:
	add.s32 	%r148, %r148, %r7;
	setp.lt.s32 	%p24, %r148, %r20;
	@%p24 bra 	$L__BB1_28;
$L__BB1_31:
	add.s32 	%r147, %r147, %r8;
	setp.lt.s32 	%p25, %r147, %r15;
	@%p25 bra 	$L__BB1_26;
$L__BB1_32:
	bar.sync 	0;
	add.s32 	%r146, %r146, 1;
	setp.lt.s32 	%p26, %r146, %r10;
	@%p26 bra 	$L__BB1_24;
$L__BB1_33:
	setp.ge.s32 	%p27, %r16, %r15;
	@%p27 bra 	$L__BB1_39;
	add.s32 	%r47, %r19, %r6;
	mov.u32 	%r149, %r16;
$L__BB1_35:
	setp.ge.s32 	%p28, %r47, %r20;
	@%p28 bra 	$L__BB1_38;
	sub.s32 	%r121, %r149, %r14;
	shl.b32 	%r60, %r121, 6;
	mul.lo.s32 	%r61, %r149, %r67;
	mov.u32 	%r150, %r47;
$L__BB1_37:
	sub.s32 	%r122, %r150, %r19;
	add.s32 	%r123, %r60, %r122;
	shl.b32 	%r124, %r123, 2;
	mov.u32 	%r125, _ZZ15phase3_cal_cudaPiiiiiiiiiE1a;
	add.s32 	%r126, %r125, %r124;
	ld.shared.u32 	%r127, [%r126];
	add.s32 	%r128, %r150, %r61;
	mul.wide.s32 	%rd9, %r128, 4;
	add.s64 	%rd10, %rd1, %rd9;
	st.global.u32 	[%rd10], %r127;
	add.s32 	%r150, %r150, %r7;
	setp.lt.s32 	%p29, %r150, %r20;
	@%p29 bra 	$L__BB1_37;
$L__BB1_38:
	add.s32 	%r149, %r149, %r8;
	setp.lt.s32 	%p30, %r149, %r15;
	@%p30 bra 	$L__BB1_35;
$L__BB1_39:
	mov.u32 	%r129, %nctaid.y;
	add.s32 	%r137, %r137, %r129;
	setp.lt.s32 	%p31, %r137, %r2;
	@%p31 bra 	$L__BB1_4;
$L__BB1_40:
	mov.u32 	%r130, %nctaid.x;
	add.s32 	%r136, %r136, %r130;
	setp.lt.s32 	%p32, %r136, %r1;
	@%p32 bra 	$L__BB1_2;
$L__BB1_41:
	ret;

}
	// .globl	_Z16phase21_cal_cudaPiiiiiiiii
.visible .entry _Z16phase21_cal_cudaPiiiiiiiii(
	.param .u64 .ptr .align 1 _Z16phase21_cal_cudaPiiiiiiiii_param_0,
	.param .u32 _Z16phase21_cal_cudaPiiiiiiiii_param_1,
	.param .u32 _Z16phase21_cal_cudaPiiiiiiiii_param_2,
	.param .u32 _Z16phase21_cal_cudaPiiiiiiiii_param_3,
	.param .u32 _Z16phase21_cal_cudaPiiiiiiiii_param_4,
	.param .u32 _Z16phase21_cal_cudaPiiiiiiiii_param_5,
	.param .u32 _Z16phase21_cal_cudaPiiiiiiiii_param_6,
	.param .u32 _Z16phase21_cal_cudaPiiiiiiiii_param_7,
	.param .u32 _Z16phase21_cal_cudaPiiiiiiiii_param_8
)
{
	.reg .pred 	%p<28>;
	.reg .b32 	%r<127>;
	.reg .b64 	%rd<9>;
	// demoted variable
	.shared .align 4 .b8 _ZZ16phase21_cal_cudaPiiiiiiiiiE1a[16384];
	// demoted variable
	.shared .align 4 .b8 _ZZ16phase21_cal_cudaPiiiiiiiiiE1b[16384];
	ld.param.u64 	%rd2, [_Z16phase21_cal_cudaPiiiiiiiii_param_0];
	ld.param.u32 	%r58, [_Z16phase21_cal_cudaPiiiiiiiii_param_1];
	ld.param.u32 	%r59, [_Z16phase21_cal_cudaPiiiiiiiii_param_3];
	ld.param.u32 	%r62, [_Z16phase21_cal_cudaPiiiiiiiii_param_5];
	ld.param.u32 	%r61, [_Z16phase21_cal_cudaPiiiiiiiii_param_6];
	ld.param.u32 	%r63, [_Z16phase21_cal_cudaPiiiiiiiii_param_7];
	ld.param.u32 	%r64, [_Z16phase21_cal_cudaPiiiiiiiii_param_8];
	cvta.to.global.u64 	%rd1, %rd2;
	add.s32 	%r1, %r64, %r62;
	add.s32 	%r2, %r63, %r61;
	mov.u32 	%r65, %ctaid.x;
	add.s32 	%r114, %r62, %r65;
	setp.ge.s32 	%p3, %r114, %r1;
	@%p3 bra 	$L__BB2_35;
	ld.param.u32 	%r111, [_Z16phase21_cal_cudaPiiiiiiiii_param_4];
	mov.u32 	%r4, %tid.y;
	mov.u32 	%r5, %ntid.y;
	mov.u32 	%r6, %ntid.x;
	shl.b32 	%r7, %r111, 6;
	add.s32 	%r8, %r7, %r4;
	add.s32 	%r66, %r7, 64;
	min.s32 	%r9, %r66, %r58;
	setp.gt.s32 	%p1, %r9, %r8;
	setp.ne.s32 	%p4, %r7, 2147483584;
	setp.lt.s32 	%p5, %r7, %r58;
	and.pred  	%p2, %p4, %p5;
	shl.b32 	%r10, %r111, 12;
	shl.b32 	%r11, %r5, 2;
	not.pred 	%p11, %p1;
	not.pred 	%p15, %p2;
$L__BB2_2:
	ld.param.u32 	%r113, [_Z16phase21_cal_cudaPiiiiiiiii_param_6];
	mov.u32 	%r67, %ctaid.y;
	add.s32 	%r115, %r113, %r67;
	setp.ge.s32 	%p6, %r115, %r2;
	@%p6 bra 	$L__BB2_34;
	mul.lo.s32 	%r14, %r114, %r59;
	add.s32 	%r68, %r14, %r59;
	min.s32 	%r15, %r68, %r58;
	mov.u32 	%r69, %tid.x;
	add.s32 	%r16, %r14, %r69;
	shl.b32 	%r70, %r14, 6;
	sub.s32 	%r17, %r4, %r70;
$L__BB2_4:
	setp.ge.s32 	%p7, %r16, %r15;
	mul.lo.s32 	%r19, %r115, %r59;
	add.s32 	%r71, %r19, %r59;
	min.s32 	%r20, %r71, %r58;
	@%p7 bra 	$L__BB2_10;
	add.s32 	%r21, %r19, %r4;
	mov.u32 	%r116, %r16;
$L__BB2_6:
	setp.ge.s32 	%p8, %r21, %r20;
	@%p8 bra 	$L__BB2_9;
	shl.b32 	%r72, %r116, 6;
	add.s32 	%r73, %r17, %r72;
	shl.b32 	%r74, %r73, 2;
	mov.u32 	%r75, _ZZ16phase21_cal_cudaPiiiiiiiiiE1a;
	add.s32 	%r118, %r75, %r74;
	mad.lo.s32 	%r117, %r116, %r58, %r21;
	mov.u32 	%r119, %r21;
$L__BB2_8:
	mul.wide.s32 	%rd3, %r117, 4;
	add.s64 	%rd4, %rd1, %rd3;
	ld.global.u32 	%r76, [%rd4];
	st.shared.u32 	[%r118], %r76;
	add.s32 	%r119, %r119, %r5;
	add.s32 	%r118, %r118, %r11;
	add.s32 	%r117, %r117, %r5;
	setp.lt.s32 	%p9, %r119, %r20;
	@%p9 bra 	$L__BB2_8;
$L__BB2_9:
	add.s32 	%r116, %r116, %r6;
	setp.lt.s32 	%p10, %r116, %r15;
	@%p10 bra 	$L__BB2_6;
$L__BB2_10:
	@%p11 bra 	$L__BB2_16;
	mov.u32 	%r120, %r8;
$L__BB2_12:
	setp.ge.s32 	%p12, %r16, %r15;
	@%p12 bra 	$L__BB2_15;
	ld.param.u32 	%r112, [_Z16phase21_cal_cudaPiiiiiiiii_param_4];
	shl.b32 	%r77, %r120, 6;
	shl.b32 	%r78, %r112, 12;
	add.s32 	%r79, %r78, %r14;
	sub.s32 	%r33, %r77, %r79;
	mov.u32 	%r121, %r16;
$L__BB2_14:
	mad.lo.s32 	%r80, %r121, %r58, %r120;
	mul.wide.s32 	%rd5, %r80, 4;
	add.s64 	%rd6, %rd1, %rd5;
	ld.global.u32 	%r81, [%rd6];
	add.s32 	%r82, %r33, %r121;
	shl.b32 	%r83, %r82, 2;
	mov.u32 	%r84, _ZZ16phase21_cal_cudaPiiiiiiiiiE1b;
	add.s32 	%r85, %r84, %r83;
	st.shared.u32 	[%r85], %r81;
	add.s32 	%r121, %r121, %r6;
	setp.lt.s32 	%p13, %r121, %r15;
	@%p13 bra 	$L__BB2_14;
$L__BB2_15:
	add.s32 	%r120, %r120, %r5;
	setp.lt.s32 	%p14, %r120, %r9;
	@%p14 bra 	$L__BB2_12;
$L__BB2_16:
	bar.sync 	0;
	@%p15 bra 	$L__BB2_27;
	add.s32 	%r37, %r19, %r4;
	mov.u32 	%r122, %r7;
$L__BB2_18:
	setp.ge.s32 	%p16, %r16, %r15;
	@%p16 bra 	$L__BB2_26;
	shl.b32 	%r86, %r122, 6;
	sub.s32 	%r40, %r86, %r10;
	mov.u32 	%r123, %r16;
$L__BB2_20:
	setp.ge.s32 	%p17, %r37, %r20;
	@%p17 bra 	$L__BB2_25;
	sub.s32 	%r87, %r123, %r14;
	add.s32 	%r88, %r87, %r40;
	shl.b32 	%r89, %r88, 2;
	mov.u32 	%r90, _ZZ16phase21_cal_cudaPiiiiiiiiiE1b;
	add.s32 	%r91, %r90, %r89;
	ld.shared.u32 	%r42, [%r91];
	shl.b32 	%r43, %r87, 6;
	mov.u32 	%r124, %r37;
$L__BB2_22:
	sub.s32 	%r92, %r124, %r19;
	add.s32 	%r93, %r92, %r40;
	shl.b32 	%r94, %r93, 2;
	mov.u32 	%r95, _ZZ16phase21_cal_cudaPiiiiiiiiiE1a;
	add.s32 	%r96, %r95, %r94;
	ld.shared.u32 	%r97, [%r96];
	add.s32 	%r45, %r97, %r42;
	add.s32 	%r98, %r43, %r92;
	shl.b32 	%r99, %r98, 2;
	add.s32 	%r46, %r95, %r99;
	ld.shared.u32 	%r100, [%r46];
	setp.ge.s32 	%p18, %r45, %r100;
	@%p18 bra 	$L__BB2_24;
	st.shared.u32 	[%r46], %r45;
$L__BB2_24:
	add.s32 	%r124, %r124, %r5;
	setp.lt.s32 	%p19, %r124, %r20;
	@%p19 bra 	$L__BB2_22;
$L__BB2_25:
	add.s32 	%r123, %r123, %r6;
	setp.lt.s32 	%p20, %r123, %r15;
	@%p20 bra 	$L__BB2_20;
$L__BB2_26:
	bar.sync 	0;
	add.s32 	%r122, %r122, 1;
	setp.lt.s32 	%p21, %r122, %r9;
	@%p21 bra 	$L__BB2_18;
$L__BB2_27:
	setp.ge.s32 	%p22, %r16, %r15;
	@%p22 bra 	$L__BB2_33;
	add.s32 	%r38, %r19, %r4;
	mov.u32 	%r125, %r16;
$L__BB2_29:
	setp.ge.s32 	%p23, %r38, %r20;
	@%p23 bra 	$L__BB2_32;
	sub.s32 	%r101, %r125, %r14;
	shl.b32 	%r51, %r101, 6;
	mul.lo.s32 	%r52, %r125, %r58;
	mov.u32 	%r126, %r38;
$L__BB2_31:
	sub.s32 	%r102, %r126, %r19;
	add.s32 	%r103, %r51, %r102;
	shl.b32 	%r104, %r103, 2;
	mov.u32 	%r105, _ZZ16phase21_cal_cudaPiiiiiiiiiE1a;
	add.s32 	%r106, %r105, %r104;
	ld.shared.u32 	%r107, [%r106];
	add.s32 	%r108, %r126, %r52;
	mul.wide.s32 	%rd7, %r108, 4;
	add.s64 	%rd8, %rd1, %rd7;
	st.global.u32 	[%rd8], %r107;
	add.s32 	%r126, %r126, %r5;
	setp.lt.s32 	%p24, %r126, %r20;
	@%p24 bra 	$L__BB2_31;
$L__BB2_32:
	add.s32 	%r125, %r125, %r6;
	setp.lt.s32 	%p25, %r125, %r15;
	@%p25 bra 	$L__BB2_29;
$L__BB2_33:
	mov.u32 	%r109, %nctaid.y;
	add.s32 	%r115, %r115, %r109;
	setp.lt.s32 	%p26, %r115, %r2;
	@%p26 bra 	$L__BB2_4;
$L__BB2_34:
	mov.u32 	%r110, %nctaid.x;
	add.s32 	%r114, %r114, %r110;
	setp.lt.s32 	%p27, %r114, %r1;
	@%p27 bra 	$L__BB2_2;
$L__BB2_35:
	ret;

}
	// .globl	_Z16phase22_cal_cudaPiiiiiiiii
.visible .entry _Z16phase22_cal_cudaPiiiiiiiii(
	.param .u64 .ptr .align 1 _Z16phase22_cal_cudaPiiiiiiiii_param_0,
	.param .u32 _Z16phase22_cal_cudaPiiiiiiiii_param_1,
	.param .u32 _Z16phase22_cal_cudaPiiiiiiiii_param_2,
	.param .u32 _Z16phase22_cal_cudaPiiiiiiiii_param_3,
	.param .u32 _Z16phase22_cal_cudaPiiiiiiiii_param_4,
	.param .u32 _Z16phase22_cal_cudaPiiiiiiiii_param_5,
	.param .u32 _Z16phase22_cal_cudaPiiiiiiiii_param_6,
	.param .u32 _Z16phase22_cal_cudaPiiiiiiiii_param_7,
	.param .u32 _Z16phase22_cal_cudaPiiiiiiiii_param_8
)
{
	.reg .pred 	%p<28>;
	.reg .b32 	%r<134>;
	.reg .b64 	%rd<9>;
	// demoted variable
	.shared .align 4 .b8 _ZZ16phase22_cal_cudaPiiiiiiiiiE1a[16384];
	// demoted variable
	.shared .align 4 .b8 _ZZ16phase22_cal_cudaPiiiiiiiiiE1c[16384];
	ld.param.u64 	%rd2, [_Z16phase22_cal_cudaPiiiiiiiii_param_0];
	ld.param.u32 	%r63, [_Z16phase22_cal_cudaPiiiiiiiii_param_1];
	ld.param.u32 	%r67, [_Z16phase22_cal_cudaPiiiiiiiii_param_5];
	ld.param.u32 	%r66, [_Z16phase22_cal_cudaPiiiiiiiii_param_6];
	ld.param.u32 	%r68, [_Z16phase22_cal_cudaPiiiiiiiii_param_7];
	ld.param.u32 	%r69, [_Z16phase22_cal_cudaPiiiiiiiii_param_8];
	cvta.to.global.u64 	%rd1, %rd2;
	add.s32 	%r1, %r69, %r67;
	add.s32 	%r2, %r68, %r66;
	mov.u32 	%r70, %ctaid.x;
	add.s32 	%r121, %r67, %r70;
	setp.ge.s32 	%p3, %r121, %r1;
	@%p3 bra 	$L__BB3_35;
	ld.param.u32 	%r118, [_Z16phase22_cal_cudaPiiiiiiiii_param_4];
	mov.u32 	%r4, %tid.x;
	mov.u32 	%r5, %tid.y;
	mov.u32 	%r6, %ntid.y;
	mov.u32 	%r7, %ntid.x;
	shl.b32 	%r8, %r118, 6;
	add.s32 	%r71, %r8, %r4;
	add.s32 	%r72, %r8, 64;
	min.s32 	%r9, %r72, %r63;
	setp.gt.s32 	%p1, %r9, %r71;
	setp.ne.s32 	%p4, %r8, 2147483584;
	setp.lt.s32 	%p5, %r8, %r63;
	and.pred  	%p2, %p4, %p5;
	shl.b32 	%r10, %r118, 12;
	shl.b32 	%r11, %r6, 2;
	not.pred 	%p11, %p1;
	not.pred 	%p15, %p2;
$L__BB3_2:
	ld.param.u32 	%r120, [_Z16phase22_cal_cudaPiiiiiiiii_param_6];
	mov.u32 	%r73, %ctaid.y;
	add.s32 	%r122, %r120, %r73;
	setp.ge.s32 	%p6, %r122, %r2;
	@%p6 bra 	$L__BB3_34;
	ld.param.u32 	%r116, [_Z16phase22_cal_cudaPiiiiiiiii_param_3];
	mul.lo.s32 	%r14, %r121, %r116;
	add.s32 	%r74, %r14, %r116;
	min.s32 	%r15, %r74, %r63;
	add.s32 	%r16, %r14, %r4;
	shl.b32 	%r75, %r14, 6;
	sub.s32 	%r17, %r5, %r75;
$L__BB3_4:
	ld.param.u32 	%r117, [_Z16phase22_cal_cudaPiiiiiiiii_param_3];
	setp.ge.s32 	%p7, %r16, %r15;
	mul.lo.s32 	%r19, %r122, %r117;
	add.s32 	%r76, %r19, %r117;
	min.s32 	%r20, %r76, %r63;
	@%p7 bra 	$L__BB3_10;
	add.s32 	%r21, %r19, %r5;
	mov.u32 	%r123, %r16;
$L__BB3_6:
	setp.ge.s32 	%p8, %r21, %r20;
	@%p8 bra 	$L__BB3_9;
	shl.b32 	%r77, %r123, 6;
	add.s32 	%r78, %r17, %r77;
	shl.b32 	%r79, %r78, 2;
	mov.u32 	%r80, _ZZ16phase22_cal_cudaPiiiiiiiiiE1a;
	add.s32 	%r125, %r80, %r79;
	mad.lo.s32 	%r124, %r123, %r63, %r21;
	mov.u32 	%r126, %r21;
$L__BB3_8:
	mul.wide.s32 	%rd3, %r124, 4;
	add.s64 	%rd4, %rd1, %rd3;
	ld.global.u32 	%r81, [%rd4];
	st.shared.u32 	[%r125], %r81;
	add.s32 	%r126, %r126, %r6;
	add.s32 	%r125, %r125, %r11;
	add.s32 	%r124, %r124, %r6;
	setp.lt.s32 	%p9, %r126, %r20;
	@%p9 bra 	$L__BB3_8;
$L__BB3_9:
	add.s32 	%r123, %r123, %r7;
	setp.lt.s32 	%p10, %r123, %r15;
	@%p10 bra 	$L__BB3_6;
$L__BB3_10:
	@%p11 bra 	$L__BB3_16;
	add.s32 	%r127, %r8, %r4;
	add.s32 	%r33, %r19, %r5;
$L__BB3_12:
	setp.ge.s32 	%p12, %r33, %r20;
	@%p12 bra 	$L__BB3_15;
	ld.param.u32 	%r119, [_Z16phase22_cal_cudaPiiiiiiiii_param_4];
	mul.lo.s32 	%r35, %r127, %r63;
	shl.b32 	%r82, %r127, 6;
	shl.b32 	%r83, %r119, 12;
	add.s32 	%r84, %r83, %r19;
	sub.s32 	%r36, %r82, %r84;
	mov.u32 	%r128, %r33;
$L__BB3_14:
	add.s32 	%r85, %r128, %r35;
	mul.wide.s32 	%rd5, %r85, 4;
	add.s64 	%rd6, %rd1, %rd5;
	ld.global.u32 	%r86, [%rd6];
	add.s32 	%r87, %r36, %r128;
	shl.b32 	%r88, %r87, 2;
	mov.u32 	%r89, _ZZ16phase22_cal_cudaPiiiiiiiiiE1c;
	add.s32 	%r90, %r89, %r88;
	st.shared.u32 	[%r90], %r86;
	add.s32 	%r128, %r128, %r6;
	setp.lt.s32 	%p13, %r128, %r20;
	@%p13 bra 	$L__BB3_14;
$L__BB3_15:
	add.s32 	%r127, %r127, %r7;
	setp.lt.s32 	%p14, %r127, %r9;
	@%p14 bra 	$L__BB3_12;
$L__BB3_16:
	bar.sync 	0;
	@%p15 bra 	$L__BB3_27;
	add.s32 	%r40, %r19, %r5;
	mov.u32 	%r129, %r8;
$L__BB3_18:
	setp.ge.s32 	%p16, %r16, %r15;
	@%p16 bra 	$L__BB3_26;
	sub.s32 	%r43, %r129, %r8;
	shl.b32 	%r91, %r129, 6;
	sub.s32 	%r44, %r91, %r10;
	mov.u32 	%r130, %r16;
$L__BB3_20:
	setp.ge.s32 	%p17, %r40, %r20;
	sub.s32 	%r92, %r130, %r14;
	shl.b32 	%r46, %r92, 6;
	add.s32 	%r93, %r46, %r43;
	shl.b32 	%r94, %r93, 2;
	mov.u32 	%r95, _ZZ16phase22_cal_cudaPiiiiiiiiiE1a;
	add.s32 	%r47, %r95, %r94;
	@%p17 bra 	$L__BB3_25;
	ld.shared.u32 	%r48, [%r47];
	mov.u32 	%r131, %r40;
$L__BB3_22:
	sub.s32 	%r96, %r131, %r19;
	add.s32 	%r97, %r44, %r96;
	shl.b32 	%r98, %r97, 2;
	mov.u32 	%r99, _ZZ16phase22_cal_cudaPiiiiiiiiiE1c;
	add.s32 	%r100, %r99, %r98;
	ld.shared.u32 	%r101, [%r100];
	add.s32 	%r50, %r101, %r48;
	add.s32 	%r102, %r46, %r96;
	shl.b32 	%r103, %r102, 2;
	mov.u32 	%r104, _ZZ16phase22_cal_cudaPiiiiiiiiiE1a;
	add.s32 	%r51, %r104, %r103;
	ld.shared.u32 	%r105, [%r51];
	setp.ge.s32 	%p18, %r50, %r105;
	@%p18 bra 	$L__BB3_24;
	st.shared.u32 	[%r51], %r50;
$L__BB3_24:
	add.s32 	%r131, %r131, %r6;
	setp.lt.s32 	%p19, %r131, %r20;
	@%p19 bra 	$L__BB3_22;
$L__BB3_25:
	add.s32 	%r130, %r130, %r7;
	setp.lt.s32 	%p20, %r130, %r15;
	@%p20 bra 	$L__BB3_20;
$L__BB3_26:
	bar.sync 	0;
	add.s32 	%r129, %r129, 1;
	setp.lt.s32 	%p21, %r129, %r9;
	@%p21 bra 	$L__BB3_18;
$L__BB3_27:
	setp.ge.s32 	%p22, %r16, %r15;
	@%p22 bra 	$L__BB3_33;
	add.s32 	%r41, %r19, %r5;
	mov.u32 	%r132, %r16;
$L__BB3_29:
	setp.ge.s32 	%p23, %r41, %r20;
	@%p23 bra 	$L__BB3_32;
	sub.s32 	%r106, %r132, %r14;
	shl.b32 	%r56, %r106, 6;
	mul.lo.s32 	%r57, %r132, %r63;
	mov.u32 	%r133, %r41;
$L__BB3_31:
	sub.s32 	%r107, %r133, %r19;
	add.s32 	%r108, %r56, %r107;
	shl.b32 	%r109, %r108, 2;
	mov.u32 	%r110, _ZZ16phase22_cal_cudaPiiiiiiiiiE1a;
	add.s32 	%r111, %r110, %r109;
	ld.shared.u32 	%r112, [%r111];
	add.s32 	%r113, %r133, %r57;
	mul.wide.s32 	%rd7, %r113, 4;
	add.s64 	%rd8, %rd1, %rd7;
	st.global.u32 	[%rd8], %r112;
	add.s32 	%r133, %r133, %r6;
	setp.lt.s32 	%p24, %r133, %r20;
	@%p24 bra 	$L__BB3_31;
$L__BB3_32:
	add.s32 	%r132, %r132, %r7;
	setp.lt.s32 	%p25, %r132, %r15;
	@%p25 bra 	$L__BB3_29;
$L__BB3_33:
	mov.u32 	%r114, %nctaid.y;
	add.s32 	%r122, %r122, %r114;
	setp.lt.s32 	%p26, %r122, %r2;
	@%p26 bra 	$L__BB3_4;
$L__BB3_34:
	mov.u32 	%r115, %nctaid.x;
	add.s32 	%r121, %r121, %r115;
	setp.lt.s32 	%p27, %r121, %r1;
	@%p27 bra 	$L__BB3_2;
$L__BB3_35:
	ret;

}


// ===== COMPILED SASS (sm_100) =====

	.target	sm_100

	.elftype	@"ET_EXEC"


//--------------------- .note.nv.tkinfo           --------------------------
	.section	.note.nv.tkinfo,"",@"SHT_NOTE"
	.sectionflags	@"SHF_NOTE_NV_TKINFO"
	.tkinfo
        /*0018*/ 	.word	0x00000002
        /*0030*/ 	.string	""
        /*0030*/ 	.string	"ptxas"
        /*0030*/ 	.string	"Cuda compilation tools, release 13.0, V13.0.88"
        /*0030*/ 	.string	"Build cuda_13.0.r13.0/compiler.36424714_0"
        /*0030*/ 	.string	"-arch sm_100 -m 64 "



//--------------------- .note.nv.cuinfo           --------------------------
	.section	.note.nv.cuinfo,"",@"SHT_NOTE"
	.sectionflags	@"SHF_NOTE_NV_CUINFO"
        /*0018*/ 	.short	0x0002
        /*001a*/ 	.short	0x0064
        /*001c*/ 	.short	0x0082
	.zero		2


//--------------------- .nv.info                  --------------------------
	.section	.nv.info,"",@"SHT_CUDA_INFO"
	.align	4


	//----- nvinfo : EIATTR_REGCOUNT
	.align		4
        /*0000*/ 	.byte	0x04, 0x2f
        /*0002*/ 	.short	(.L_1 - .L_0)
	.align		4
.L_0:
        /*0004*/ 	.word	index@(_Z15phase1_cal_cudaPiiiiiiiii)
        /*0008*/ 	.word	0x0000001c


	//----- nvinfo : EIATTR_FRAME_SIZE
	.align		4
.L_1:
        /*000c*/ 	.byte	0x04, 0x11
        /*000e*/ 	.short	(.L_3 - .L_2)
	.align		4
.L_2:
        /*0010*/ 	.word	index@(_Z15phase1_cal_cudaPiiiiiiiii)
        /*0014*/ 	.word	0x00000000


	//----- nvinfo : EIATTR_REGCOUNT
	.align		4
.L_3:
        /*0018*/ 	.byte	0x04, 0x2f
        /*001a*/ 	.short	(.L_5 - .L_4)
	.align		4
.L_4:
        /*001c*/ 	.word	index@(_Z15phase3_cal_cudaPiiiiiiiii)
        /*0020*/ 	.word	0x0000001c


	//----- nvinfo : EIATTR_FRAME_SIZE
	.align		4
.L_5:
        /*0024*/ 	.byte	0x04, 0x11
        /*0026*/ 	.short	(.L_7 - .L_6)
	.align		4
.L_6:
        /*0028*/ 	.word	index@(_Z15phase3_cal_cudaPiiiiiiiii)
        /*002c*/ 	.word	0x00000000


	//----- nvinfo : EIATTR_REGCOUNT
	.align		4
.L_7:
        /*0030*/ 	.byte	0x04, 0x2f
        /*0032*/ 	.short	(.L_9 - .L_8)
	.align		4
.L_8:
        /*0034*/ 	.word	index@(_Z16phase21_cal_cudaPiiiiiiiii)
        /*0038*/ 	.word	0x0000001a


	//----- nvinfo : EIATTR_FRAME_SIZE
	.align		4
.L_9:
        /*003c*/ 	.byte	0x04, 0x11
        /*003e*/ 	.short	(.L_11 - .L_10)
	.align		4
.L_10:
        /*0040*/ 	.word	index@(_Z16phase21_cal_cudaPiiiiiiiii)
        /*0044*/ 	.word	0x00000000


	//----- nvinfo : EIATTR_REGCOUNT
	.align		4
.L_11:
        /*0048*/ 	.byte	0x04, 0x2f
        /*004a*/ 	.short	(.L_13 - .L_12)
	.align		4
.L_12:
        /*004c*/ 	.word	index@(_Z16phase22_cal_cudaPiiiiiiiii)
        /*0050*/ 	.word	0x0000001e


	//----- nvinfo : EIATTR_FRAME_SIZE
	.align		4
.L_13:
        /*0054*/ 	.byte	0x04, 0x11
        /*0056*/ 	.short	(.L_15 - .L_14)
	.align		4
.L_14:
        /*0058*/ 	.word	index@(_Z16phase22_cal_cudaPiiiiiiiii)
        /*005c*/ 	.word	0x00000000


	//----- nvinfo : EIATTR_MIN_STACK_SIZE
	.align		4
.L_15:
        /*0060*/ 	.byte	0x04, 0x12
        /*0062*/ 	.short	(.L_17 - .L_16)
	.align		4
.L_16:
        /*0064*/ 	.word	index@(_Z16phase22_cal_cudaPiiiiiiiii)
        /*0068*/ 	.word	0x00000000


	//----- nvinfo : EIATTR_MIN_STACK_SIZE
	.align		4
.L_17:
        /*006c*/ 	.byte	0x04, 0x12
        /*006e*/ 	.short	(.L_19 - .L_18)
	.align		4
.L_18:
        /*0070*/ 	.word	index@(_Z16phase21_cal_cudaPiiiiiiiii)
        /*0074*/ 	.word	0x00000000


	//----- nvinfo : EIATTR_MIN_STACK_SIZE
	.align		4
.L_19:
        /*0078*/ 	.byte	0x04, 0x12
        /*007a*/ 	.short	(.L_21 - .L_20)
	.align		4
.L_20:
        /*007c*/ 	.word	index@(_Z15phase3_cal_cudaPiiiiiiiii)
        /*0080*/ 	.word	0x00000000


	//----- nvinfo : EIATTR_MIN_STACK_SIZE
	.align		4
.L_21:
        /*0084*/ 	.byte	0x04, 0x12
        /*0086*/ 	.short	(.L_23 - .L_22)
	.align		4
.L_22:
        /*0088*/ 	.word	index@(_Z15phase1_cal_cudaPiiiiiiiii)
        /*008c*/ 	.word	0x00000000
.L_23:


//--------------------- .nv.compat                --------------------------
	.section	.nv.compat,"",@"SHT_CUDA_COMPAT_INFO"
	.align	4
        /*0000*/ 	.byte	0x02, 0x09, 0x00, 0x00, 0x02, 0x02, 0x01, 0x00, 0x02, 0x05, 0x05, 0x00, 0x03, 0x07, 0x01, 0x01
        /*0010*/ 	.byte	0x02, 0x03, 0x00, 0x00, 0x02, 0x06, 0x01, 0x00, 0x04, 0x0b, 0x08, 0x00, 0x09, 0x00, 0x00, 0x00
        /*0020*/ 	.byte	0x00, 0x00, 0x00, 0x00


//--------------------- .nv.info._Z16phase22_cal_cudaPiiiiiiiii --------------------------
	.section	.nv.info._Z16phase22_cal_cudaPiiiiiiiii,"",@"SHT_CUDA_INFO"
	.sectionflags	@""
	.align	4


	//----- nvinfo : EIATTR_CUDA_API_VERSION
	.align		4
        /*0000*/ 	.byte	0x04, 0x37
        /*0002*/ 	.short	(.L_25 - .L_24)
.L_24:
        /*0004*/ 	.word	0x00000082


	//----- nvinfo : EIATTR_KPARAM_INFO
	.align		4
.L_25:
        /*0008*/ 	.byte	0x04, 0x17
        /*000a*/ 	.short	(.L_27 - .L_26)
.L_26:
        /*000c*/ 	.word	0x00000000
        /*0010*/ 	.short	0x0008
        /*0012*/ 	.short	0x0024
        /*0014*/ 	.byte	0x00, 0xf0, 0x11, 0x00


	//----- nvinfo : EIATTR_KPARAM_INFO
	.align		4
.L_27:
        /*0018*/ 	.byte	0x04, 0x17
        /*001a*/ 	.short	(.L_29 - .L_28)
.L_28:
        /*001c*/ 	.word	0x00000000
        /*0020*/ 	.short	0x0007
        /*0022*/ 	.short	0x0020
        /*0024*/ 	.byte	0x00, 0xf0, 0x11, 0x00


	//----- nvinfo : EIATTR_KPARAM_INFO
	.align		4
.L_29:
        /*0028*/ 	.byte	0x04, 0x17
        /*002a*/ 	.short	(.L_31 - .L_30)
.L_30:
        /*002c*/ 	.word	0x00000000
        /*0030*/ 	.short	0x0006
        /*0032*/ 	.short	0x001c
        /*0034*/ 	.byte	0x00, 0xf0, 0x11, 0x00


	//----- nvinfo : EIATTR_KPARAM_INFO
	.align		4
.L_31:
        /*0038*/ 	.byte	0x04, 0x17
        /*003a*/ 	.short	(.L_33 - .L_32)
.L_32:
        /*003c*/ 	.word	0x00000000
        /*0040*/ 	.short	0x0005
        /*0042*/ 	.short	0x0018
        /*0044*/ 	.byte	0x00, 0xf0, 0x11, 0x00


	//----- nvinfo : EIATTR_KPARAM_INFO
	.align		4
.L_33:
        /*0048*/ 	.byte	0x04, 0x17
        /*004a*/ 	.short	(.L_35 - .L_34)
.L_34:
        /*004c*/ 	.word	0x00000000
        /*0050*/ 	.short	0x0004
        /*0052*/ 	.short	0x0014
        /*0054*/ 	.byte	0x00, 0xf0, 0x11, 0x00


	//----- nvinfo : EIATTR_KPARAM_INFO
	.align		4
.L_35:
        /*0058*/ 	.byte	0x04, 0x17
        /*005a*/ 	.short	(.L_37 - .L_36)
.L_36:
        /*005c*/ 	.word	0x00000000
        /*0060*/ 	.short	0x0003
        /*0062*/ 	.short	0x0010
        /*0064*/ 	.byte	0x00, 0xf0, 0x11, 0x00


	//----- nvinfo : EIATTR_KPARAM_INFO
	.align		4
.L_37:
        /*0068*/ 	.byte	0x04, 0x17
        /*006a*/ 	.short	(.L_39 - .L_38)
.L_38:
        /*006c*/ 	.word	0x00000000
        /*0070*/ 	.short	0x0002
        /*0072*/ 	.short	0x000c
        /*0074*/ 	.byte	0x00, 0xf0, 0x11, 0x00


	//----- nvinfo : EIATTR_KPARAM_INFO
	.align		4
.L_39:
        /*0078*/ 	.byte	0x04, 0x17
        /*007a*/ 	.short	(.L_41 - .L_40)
.L_40:
        /*007c*/ 	.word	0x00000000
        /*0080*/ 	.short	0x0001
        /*0082*/ 	.short	0x0008
        /*0084*/ 	.byte	0x00, 0xf0, 0x11, 0x00


	//----- nvinfo : EIATTR_KPARAM_INFO
	.align		4
.L_41:
        /*0088*/ 	.byte	0x04, 0x17
        /*008a*/ 	.short	(.L_43 - .L_42)
.L_42:
        /*008c*/ 	.word	0x00000000
        /*0090*/ 	.short	0x0000
        /*0092*/ 	.short	0x0000
        /*0094*/ 	.byte	0x00, 0xf5, 0x21, 0x00


	//----- nvinfo : EIATTR_SPARSE_MMA_MASK
	.align		4
.L_43:
        /*0098*/ 	.byte	0x03, 0x50
        /*009a*/ 	.short	0x0000


	//----- nvinfo : EIATTR_MAXREG_COUNT
	.align		4
        /*009c*/ 	.byte	0x03, 0x1b
        /*009e*/ 	.short	0x00ff


	//----- nvinfo : EIATTR_NUM_BARRIERS
	.align		4
        /*00a0*/ 	.byte	0x02, 0x4c
        /*00a2*/ 	.byte	0x01
	.zero		1


	//----- nvinfo : EIATTR_MERCURY_ISA_VERSION
	.align		4
        /*00a4*/ 	.byte	0x03, 0x5f
        /*00a6*/ 	.short	0x0101


	//----- nvinfo : EIATTR_VRC_CTA_INIT_COUNT
	.align		4
        /*00a8*/ 	.byte	0x02, 0x4a
	.zero		1
	.zero		1


	//----- nvinfo : EIATTR_EXIT_INSTR_OFFSETS
	.align		4
        /*00ac*/ 	.byte	0x04, 0x1c
        /*00ae*/ 	.short	(.L_45 - .L_44)


	//   ....[0]....
.L_44:
        /*00b0*/ 	.word	0x00000070


	//   ....[1]....
        /*00b4*/ 	.word	0x00000c20


	//----- nvinfo : EIATTR_CRS_STACK_SIZE
	.align		4
.L_45:
        /*00b8*/ 	.byte	0x04, 0x1e
        /*00ba*/ 	.short	(.L_47 - .L_46)
.L_46:
        /*00bc*/ 	.word	0x00000000


	//----- nvinfo : EIATTR_CBANK_PARAM_SIZE
	.align		4
.L_47:
        /*00c0*/ 	.byte	0x03, 0x19
        /*00c2*/ 	.short	0x0028


	//----- nvinfo : EIATTR_PARAM_CBANK
	.align		4
        /*00c4*/ 	.byte	0x04, 0x0a
        /*00c6*/ 	.short	(.L_49 - .L_48)
	.align		4
.L_48:
        /*00c8*/ 	.word	index@(.nv.constant0._Z16phase22_cal_cudaPiiiiiiiii)
        /*00cc*/ 	.short	0x0380
        /*00ce*/ 	.short	0x0028


	//----- nvinfo : EIATTR_SW_WAR
	.align		4
.L_49:
        /*00d0*/ 	.byte	0x04, 0x36
        /*00d2*/ 	.short	(.L_51 - .L_50)
.L_50:
        /*00d4*/ 	.word	0x00000008
.L_51:


//--------------------- .nv.info._Z16phase21_cal_cudaPiiiiiiiii --------------------------
	.section	.nv.info._Z16phase21_cal_cudaPiiiiiiiii,"",@"SHT_CUDA_INFO"
	.sectionflags	@""
	.align	4


	//----- nvinfo : EIATTR_CUDA_API_VERSION
	.align		4
        /*0000*/ 	.byte	0x04, 0x37
        /*0002*/ 	.short	(.L_53 - .L_52)
.L_52:
        /*0004*/ 	.word	0x00000082


	//----- nvinfo : EIATTR_KPARAM_INFO
	.align		4
.L_53:
        /*0008*/ 	.byte	0x04, 0x17
        /*000a*/ 	.short	(.L_55 - .L_54)
.L_54:
        /*000c*/ 	.word	0x00000000
        /*0010*/ 	.short	0x0008
        /*0012*/ 	.short	0x0024
        /*0014*/ 	.byte	0x00, 0xf0, 0x11, 0x00


	//----- nvinfo : EIATTR_KPARAM_INFO
	.align		4
.L_55:
        /*0018*/ 	.byte	0x04, 0x17
        /*001a*/ 	.short	(.L_57 - .L_56)
.L_56:
        /*001c*/ 	.word	0x00000000
        /*0020*/ 	.short	0x0007
        /*0022*/ 	.short	0x0020
        /*0024*/ 	.byte	0x00, 0xf0, 0x11, 0x00


	//----- nvinfo : EIATTR_KPARAM_INFO
	.align		4
.L_57:
        /*0028*/ 	.byte	0x04, 0x17
        /*002a*/ 	.short	(.L_59 - .L_58)
.L_58:
        /*002c*/ 	.word	0x00000000
        /*0030*/ 	.short	0x0006
        /*0032*/ 	.short	0x001c
        /*0034*/ 	.byte	0x00, 0xf0, 0x11, 0x00


	//----- nvinfo : EIATTR_KPARAM_INFO
	.align		4
.L_59:
        /*0038*/ 	.byte	0x04, 0x17
        /*003a*/ 	.short	(.L_61 - .L_60)
.L_60:
        /*003c*/ 	.word	0x00000000
        /*0040*/ 	.short	0x0005
        /*0042*/ 	.short	0x0018
        /*0044*/ 	.byte	0x00, 0xf0, 0x11, 0x00


	//----- nvinfo : EIATTR_KPARAM_INFO
	.align		4
.L_61:
        /*0048*/ 	.byte	0x04, 0x17
        /*004a*/ 	.short	(.L_63 - .L_62)
.L_62:
        /*004c*/ 	.word	0x00000000
        /*0050*/ 	.short	0x0004
        /*0052*/ 	.short	0x0014
        /*0054*/ 	.byte	0x00, 0xf0, 0x11, 0x00


	//----- nvinfo : EIATTR_KPARAM_INFO
	.align		4
.L_63:
        /*0058*/ 	.byte	0x04, 0x17
        /*005a*/ 	.short	(.L_65 - .L_64)
.L_64:
        /*005c*/ 	.word	0x00000000
        /*0060*/ 	.short	0x0003
        /*0062*/ 	.short	0x0010
        /*0064*/ 	.byte	0x00, 0xf0, 0x11, 0x00


	//----- nvinfo : EIATTR_KPARAM_INFO
	.align		4
.L_65:
        /*0068*/ 	.byte	0x04, 0x17
        /*006a*/ 	.short	(.L_67 - .L_66)
.L_66:
        /*006c*/ 	.word	0x00000000
        /*0070*/ 	.short	0x0002
        /*0072*/ 	.short	0x000c
        /*0074*/ 	.byte	0x00, 0xf0, 0x11, 0x00


	//----- nvinfo : EIATTR_KPARAM_INFO
	.align		4
.L_67:
        /*0078*/ 	.byte	0x04, 0x17
        /*007a*/ 	.short	(.L_69 - .L_68)
.L_68:
        /*007c*/ 	.word	0x00000000
        /*0080*/ 	.short	0x0001
        /*0082*/ 	.short	0x0008
        /*0084*/ 	.byte	0x00, 0xf0, 0x11, 0x00


	//----- nvinfo : EIATTR_KPARAM_INFO
	.align		4
.L_69:
        /*0088*/ 	.byte	0x04, 0x17
        /*008a*/ 	.short	(.L_71 - .L_70)
.L_70:
        /*008c*/ 	.word	0x00000000
        /*0090*/ 	.short	0x0000
        /*0092*/ 	.short	0x0000
        /*0094*/ 	.byte	0x00, 0xf5, 0x21, 0x00


	//----- nvinfo : EIATTR_SPARSE_MMA_MASK
	.align		4
.L_71:
        /*0098*/ 	.byte	0x03, 0x50
        /*009a*/ 	.short	0x0000


	//----- nvinfo : EIATTR_MAXREG_COUNT
	.align		4
        /*009c*/ 	.byte	0x03, 0x1b
        /*009e*/ 	.short	0x00ff


	//----- nvinfo : EIATTR_NUM_BARRIERS
	.align		4
        /*00a0*/ 	.byte	0x02, 0x4c
        /*00a2*/ 	.byte	0x01
	.zero		1


	//----- nvinfo : EIATTR_MERCURY_ISA_VERSION
	.align		4
        /*00a4*/ 	.byte	0x03, 0x5f
        /*00a6*/ 	.short	0x0101


	//----- nvinfo : EIATTR_VRC_CTA_INIT_COUNT
	.align		4
        /*00a8*/ 	.byte	0x02, 0x4a
	.zero		1
	.zero		1


	//----- nvinfo : EIATTR_EXIT_INSTR_OFFSETS
	.align		4
        /*00ac*/ 	.byte	0x04, 0x1c
        /*00ae*/ 	.short	(.L_73 - .L_72)


	//   ....[0]....
.L_72:
        /*00b0*/ 	.word	0x00000070


	//   ....[1]....
        /*00b4*/ 	.word	0x00000c10


	//----- nvinfo : EIATTR_CRS_STACK_SIZE
	.align		4
.L_73:
        /*00b8*/ 	.byte	0x04, 0x1e
        /*00ba*/ 	.short	(.L_75 - .L_74)
.L_74:
        /*00bc*/ 	.word	0x00000000


	//----- nvinfo : EIATTR_CBANK_PARAM_SIZE
	.align		4
.L_75:
        /*00c0*/ 	.byte	0x03, 0x19
        /*00c2*/ 	.short	0x0028


	//----- nvinfo : EIATTR_PARAM_CBANK
	.align		4
        /*00c4*/ 	.byte	0x04, 0x0a
        /*00c6*/ 	.short	(.L_77 - .L_76)
	.align		4
.L_76:
        /*00c8*/ 	.word	index@(.nv.constant0._Z16phase21_cal_cudaPiiiiiiiii)
        /*00cc*/ 	.short	0x0380
        /*00ce*/ 	.short	0x0028


	//----- nvinfo : EIATTR_SW_WAR
	.align		4
.L_77:
        /*00d0*/ 	.byte	0x04, 0x36
        /*00d2*/ 	.short	(.L_79 - .L_78)
.L_78:
        /*00d4*/ 	.word	0x00000008
.L_79:


//--------------------- .nv.info._Z15phase3_cal_cudaPiiiiiiiii --------------------------
	.section	.nv.info._Z15phase3_cal_cudaPiiiiiiiii,"",@"SHT_CUDA_INFO"
	.sectionflags	@""
	.align	4


	//----- nvinfo : EIATTR_CUDA_API_VERSION
	.align		4
        /*0000*/ 	.byte	0x04, 0x37
        /*0002*/ 	.short	(.L_81 - .L_80)
.L_80:
        /*0004*/ 	.word	0x00000082


	//----- nvinfo : EIATTR_KPARAM_INFO
	.align		4
.L_81:
        /*0008*/ 	.byte	0x04, 0x17
        /*000a*/ 	.short	(.L_83 - .L_82)
.L_82:
        /*000c*/ 	.word	0x00000000
        /*0010*/ 	.short	0x0008
        /*0012*/ 	.short	0x0024
        /*0014*/ 	.byte	0x00, 0xf0, 0x11, 0x00


	//----- nvinfo : EIATTR_KPARAM_INFO
	.align		4
.L_83:
        /*0018*/ 	.byte	0x04, 0x17
        /*001a*/ 	.short	(.L_85 - .L_84)
.L_84:
        /*001c*/ 	.word	0x00000000
        /*0020*/ 	.short	0x0007
        /*0022*/ 	.short	0x0020
        /*0024*/ 	.byte	0x00, 0xf0, 0x11, 0x00


	//----- nvinfo : EIATTR_KPARAM_INFO
	.align		4
.L_85:
        /*0028*/ 	.byte	0x04, 0x17
        /*002a*/ 	.short	(.L_87 - .L_86)
.L_86:
        /*002c*/ 	.word	0x00000000
        /*0030*/ 	.short	0x0006
        /*0032*/ 	.short	0x001c
        /*0034*/ 	.byte	0x00, 0xf0, 0x11, 0x00


	//----- nvinfo : EIATTR_KPARAM_INFO
	.align		4
.L_87:
        /*0038*/ 	.byte	0x04, 0x17
        /*003a*/ 	.short	(.L_89 - .L_88)
.L_88:
        /*003c*/ 	.word	0x00000000
        /*0040*/ 	.short	0x0005
        /*0042*/ 	.short	0x0018
        /*0044*/ 	.byte	0x00, 0xf0, 0x11, 0x00


	//----- nvinfo : EIATTR_KPARAM_INFO
	.align		4
.L_89:
        /*0048*/ 	.byte	0x04, 0x17
        /*004a*/ 	.short	(.L_91 - .L_90)
.L_90:
        /*004c*/ 	.word	0x00000000
        /*0050*/ 	.short	0x0004
        /*0052*/ 	.short	0x0014
        /*0054*/ 	.byte	0x00, 0xf0, 0x11, 0x00


	//----- nvinfo : EIATTR_KPARAM_INFO
	.align		4
.L_91:
        /*0058*/ 	.byte	0x04, 0x17
        /*005a*/ 	.short	(.L_93 - .L_92)
.L_92:
        /*005c*/ 	.word	0x00000000
        /*0060*/ 	.short	0x0003
        /*0062*/ 	.short	0x0010
        /*0064*/ 	.byte	0x00, 0xf0, 0x11, 0x00


	//----- nvinfo : EIATTR_KPARAM_INFO
	.align		4
.L_93:
        /*0068*/ 	.byte	0x04, 0x17
        /*006a*/ 	.short	(.L_95 - .L_94)
.L_94:
        /*006c*/ 	.word	0x00000000
        /*0070*/ 	.short	0x0002
        /*0072*/ 	.short	0x000c
        /*0074*/ 	.byte	0x00, 0xf0, 0x11, 0x00


	//----- nvinfo : EIATTR_KPARAM_INFO
	.align		4
.L_95:
        /*0078*/ 	.byte	0x04, 0x17
        /*007a*/ 	.short	(.L_97 - .L_96)
.L_96:
        /*007c*/ 	.word	0x00000000
        /*0080*/ 	.short	0x0001
        /*0082*/ 	.short	0x0008
        /*0084*/ 	.byte	0x00, 0xf0, 0x11, 0x00


	//----- nvinfo : EIATTR_KPARAM_INFO
	.align		4
.L_97:
        /*0088*/ 	.byte	0x04, 0x17
        /*008a*/ 	.short	(.L_99 - .L_98)
.L_98:
        /*008c*/ 	.word	0x00000000
        /*0090*/ 	.short	0x0000
        /*0092*/ 	.short	0x0000
        /*0094*/ 	.byte	0x00, 0xf5, 0x21, 0x00


	//----- nvinfo : EIATTR_SPARSE_MMA_MASK
	.align		4
.L_99:
        /*0098*/ 	.byte	0x03, 0x50
        /*009a*/ 	.short	0x0000


	//----- nvinfo : EIATTR_MAXREG_COUNT
	.align		4
        /*009c*/ 	.byte	0x03, 0x1b
        /*009e*/ 	.short	0x00ff


	//----- nvinfo : EIATTR_NUM_BARRIERS
	.align		4
        /*00a0*/ 	.byte	0x02, 0x4c
        /*00a2*/ 	.byte	0x01
	.zero		1


	//----- nvinfo : EIATTR_MERCURY_ISA_VERSION
	.align		4
        /*00a4*/ 	.byte	0x03, 0x5f
        /*00a6*/ 	.short	0x0101


	//----- nvinfo : EIATTR_VRC_CTA_INIT_COUNT
	.align		4
        /*00a8*/ 	.byte	0x02, 0x4a
	.zero		1
	.zero		1


	//----- nvinfo : EIATTR_EXIT_INSTR_OFFSETS
	.align		4
        /*00ac*/ 	.byte	0x04, 0x1c
        /*00ae*/ 	.short	(.L_101 - .L_100)


	//   ....[0]....
.L_100:
        /*00b0*/ 	.word	0x00000070


	//   ....[1]....
        /*00b4*/ 	.word	0x00000e20


	//----- nvinfo : EIATTR_CRS_STACK_SIZE
	.align		4
.L_101:
        /*00b8*/ 	.byte	0x04, 0x1e
        /*00ba*/ 	.short	(.L_103 - .L_102)
.L_102:
        /*00bc*/ 	.word	0x00000000


	//----- nvinfo : EIATTR_CBANK_PARAM_SIZE
	.align		4
.L_103:
        /*00c0*/ 	.byte	0x03, 0x19
        /*00c2*/ 	.short	0x0028


	//----- nvinfo : EIATTR_PARAM_CBANK
	.align		4
        /*00c4*/ 	.byte	0x04, 0x0a
        /*00c6*/ 	.short	(.L_105 - .L_104)
	.align		4
.L_104:
        /*00c8*/ 	.word	index@(.nv.constant0._Z15phase3_cal_cudaPiiiiiiiii)
        /*00cc*/ 	.short	0x0380
        /*00ce*/ 	.short	0x0028


	//----- nvinfo : EIATTR_SW_WAR
	.align		4
.L_105:
        /*00d0*/ 	.byte	0x04, 0x36
        /*00d2*/ 	.short	(.L_107 - .L_106)
.L_106:
        /*00d4*/ 	.word	0x00000008
.L_107:


//--------------------- .nv.info._Z15phase1_cal_cudaPiiiiiiiii --------------------------
	.section	.nv.info._Z15phase1_cal_cudaPiiiiiiiii,"",@"SHT_CUDA_INFO"
	.sectionflags	@""
	.align	4


	//----- nvinfo : EIATTR_CUDA_API_VERSION
	.align		4
        /*0000*/ 	.byte	0x04, 0x37
        /*0002*/ 	.short	(.L_109 - .L_108)
.L_108:
        /*0004*/ 	.word	0x00000082


	//----- nvinfo : EIATTR_KPARAM_INFO
	.align		4
.L_109:
        /*0008*/ 	.byte	0x04, 0x17
        /*000a*/ 	.short	(.L_111 - .L_110)
.L_110:
        /*000c*/ 	.word	0x00000000
        /*0010*/ 	.short	0x0008
        /*0012*/ 	.short	0x0024
        /*0014*/ 	.byte	0x00, 0xf0, 0x11, 0x00


	//----- nvinfo : EIATTR_KPARAM_INFO
	.align		4
.L_111:
        /*0018*/ 	.byte	0x04, 0x17
        /*001a*/ 	.short	(.L_113 - .L_112)
.L_112:
        /*001c*/ 	.word	0x00000000
        /*0020*/ 	.short	0x0007
        /*0022*/ 	.short	0x0020
        /*0024*/ 	.byte	0x00, 0xf0, 0x11, 0x00


	//----- nvinfo : EIATTR_KPARAM_INFO
	.align		4
.L_113:
        /*0028*/ 	.byte	0x04, 0x17
        /*002a*/ 	.short	(.L_115 - .L_114)
.L_114:
        /*002c*/ 	.word	0x00000000
        /*0030*/ 	.short	0x0006
        /*0032*/ 	.short	0x001c
        /*0034*/ 	.byte	0x00, 0xf0, 0x11, 0x00


	//----- nvinfo : EIATTR_KPARAM_INFO
	.align		4
.L_115:
        /*0038*/ 	.byte	0x04, 0x17
        /*003a*/ 	.short	(.L_117 - .L_116)
.L_116:
        /*003c*/ 	.word	0x00000000
        /*0040*/ 	.short	0x0005
        /*0042*/ 	.short	0x0018
        /*0044*/ 	.byte	0x00, 0xf0, 0x11, 0x00


	//----- nvinfo : EIATTR_KPARAM_INFO
	.align		4
.L_117:
        /*0048*/ 	.byte	0x04, 0x17
        /*004a*/ 	.short	(.L_119 - .L_118)
.L_118:
        /*004c*/ 	.word	0x00000000
        /*0050*/ 	.short	0x0004
        /*0052*/ 	.short	0x0014
        /*0054*/ 	.byte	0x00, 0xf0, 0x11, 0x00


	//----- nvinfo : EIATTR_KPARAM_INFO
	.align		4
.L_119:
        /*0058*/ 	.byte	0x04, 0x17
        /*005a*/ 	.short	(.L_121 - .L_120)
.L_120:
        /*005c*/ 	.word	0x00000000
        /*0060*/ 	.short	0x0003
        /*0062*/ 	.short	0x0010
        /*0064*/ 	.byte	0x00, 0xf0, 0x11, 0x00


	//----- nvinfo : EIATTR_KPARAM_INFO
	.align		4
.L_121:
        /*0068*/ 	.byte	0x04, 0x17
        /*006a*/ 	.short	(.L_123 - .L_122)
.L_122:
        /*006c*/ 	.word	0x00000000
        /*0070*/ 	.short	0x0002
        /*0072*/ 	.short	0x000c
        /*0074*/ 	.byte	0x00, 0xf0, 0x11, 0x00


	//----- nvinfo : EIATTR_KPARAM_INFO
	.align		4
.L_123:
        /*0078*/ 	.byte	0x04, 0x17
        /*007a*/ 	.short	(.L_125 - .L_124)
.L_124:
        /*007c*/ 	.word	0x00000000
        /*0080*/ 	.short	0x0001
        /*0082*/ 	.short	0x0008
        /*0084*/ 	.byte	0x00, 0xf0, 0x11, 0x00


	//----- nvinfo : EIATTR_KPARAM_INFO
	.align		4
.L_125:
        /*0088*/ 	.byte	0x04, 0x17
        /*008a*/ 	.short	(.L_127 - .L_126)
.L_126:
        /*008c*/ 	.word	0x00000000
        /*0090*/ 	.short	0x0000
        /*0092*/ 	.short	0x0000
        /*0094*/ 	.byte	0x00, 0xf5, 0x21, 0x00


	//----- nvinfo : EIATTR_SPARSE_MMA_MASK
	.align		4
.L_127:
        /*0098*/ 	.byte	0x03, 0x50
        /*009a*/ 	.short	0x0000


	//----- nvinfo : EIATTR_MAXREG_COUNT
	.align		4
        /*009c*/ 	.byte	0x03, 0x1b
        /*009e*/ 	.short	0x00ff


	//----- nvinfo : EIATTR_NUM_BARRIERS
	.align		4
        /*00a0*/ 	.byte	0x02, 0x4c
        /*00a2*/ 	.byte	0x01
	.zero		1


	//----- nvinfo : EIATTR_MERCURY_ISA_VERSION
	.align		4
        /*00a4*/ 	.byte	0x03, 0x5f
        /*00a6*/ 	.short	0x0101


	//----- nvinfo : EIATTR_VRC_CTA_INIT_COUNT
	.align		4
        /*00a8*/ 	.byte	0x02, 0x4a
	.zero		1
	.zero		1


	//----- nvinfo : EIATTR_EXIT_INSTR_OFFSETS
	.align		4
        /*00ac*/ 	.byte	0x04, 0x1c
        /*00ae*/ 	.short	(.L_129 - .L_128)


	//   ....[0]....
.L_128:
        /*00b0*/ 	.word	0x00000070


	//   ....[1]....
        /*00b4*/ 	.word	0x00000a30


	//----- nvinfo : EIATTR_CRS_STACK_SIZE
	.align		4
.L_129:
        /*00b8*/ 	.byte	0x04, 0x1e
        /*00ba*/ 	.short	(.L_131 - .L_130)
.L_130:
        /*00bc*/ 	.word	0x00000000


	//----- nvinfo : EIATTR_CBANK_PARAM_SIZE
	.align		4
.L_131:
        /*00c0*/ 	.byte	0x03, 0x19
        /*00c2*/ 	.short	0x0028


	//----- nvinfo : EIATTR_PARAM_CBANK
	.align		4
        /*00c4*/ 	.byte	0x04, 0x0a
        /*00c6*/ 	.short	(.L_133 - .L_132)
	.align		4
.L_132:
        /*00c8*/ 	.word	index@(.nv.constant0._Z15phase1_cal_cudaPiiiiiiiii)
        /*00cc*/ 	.short	0x0380
        /*00ce*/ 	.short	0x0028


	//----- nvinfo : EIATTR_SW_WAR
	.align		4
.L_133:
        /*00d0*/ 	.byte	0x04, 0x36
        /*00d2*/ 	.short	(.L_135 - .L_134)
.L_134:
        /*00d4*/ 	.word	0x00000008
.L_135:


//--------------------- .nv.callgraph             --------------------------
	.section	.nv.callgraph,"",@"SHT_CUDA_CALLGRAPH"
	.align	4
	.sectionentsize	8
	.align		4
        /*0000*/ 	.word	0x00000000
	.align		4
        /*0004*/ 	.word	0xffffffff
	.align		4
        /*0008*/ 	.word	0x00000000
	.align		4
        /*000c*/ 	.word	0xfffffffe
	.align		4
        /*0010*/ 	.word	0x00000000
	.align		4
        /*0014*/ 	.word	0xfffffffd
	.align		4
        /*0018*/ 	.word	0x00000000
	.align		4
        /*001c*/ 	.word	0xfffffffc


//--------------------- .text._Z16phase22_cal_cudaPiiiiiiiii --------------------------
	.section	.text._Z16phase22_cal_cudaPiiiiiiiii,"ax",@progbits
	.align	128
        .global         _Z16phase22_cal_cudaPiiiiiiiii
        .type           _Z16phase22_cal_cudaPiiiiiiiii,@function
        .size           _Z16phase22_cal_cudaPiiiiiiiii,(.L_x_120 - _Z16phase22_cal_cudaPiiiiiiiii)
        .other          _Z16phase22_cal_cudaPiiiiiiiii,@"STO_CUDA_ENTRY STV_DEFAULT"
_Z16phase22_cal_cudaPiiiiiiiii:
.text._Z16phase22_cal_cudaPiiiiiiiii:
[----:B------:R-:W-:Y:S01]  /*0000*/  LDC R1, c[0x0][0x37c] ;  /* 0x0000df00ff017b82 */ /* 0x000fe20000000800 */
[----:B------:R-:W0:Y:S01]  /*0010*/  S2R R8, SR_CTAID.X ;  /* 0x0000000000087919 */ /* 0x000e220000002500 */
[----:B------:R-:W1:Y:S01]  /*0020*/  LDCU UR4, c[0x0][0x3a4] ;  /* 0x00007480ff0477ac */ /* 0x000e620008000800 */
[----:B------:R-:W1:Y:S02]  /*0030*/  LDCU UR5, c[0x0][0x398] ;  /* 0x00007300ff0577ac */ /* 0x000e640008000800 */
[----:B-1----:R-:W-:Y:S02]  /*0040*/  UIADD3 UR4, UPT, UPT, UR4, UR5, URZ ;  /* 0x0000000504047290 */ /* 0x002fe4000fffe0ff */
[----:B0-----:R-:W-:-:S05]  /*0050*/  VIADD R8, R8, UR5 ;  /* 0x0000000508087c36 */ /* 0x001fca0008000000 */
[----:B------:R-:W-:-:S13]  /*0060*/  ISETP.GE.AND P0, PT, R8, UR4, PT ;  /* 0x0000000408007c0c */ /* 0x000fda000bf06270 */
[----:B------:R-:W-:Y:S05]  /*0070*/  @P0 EXIT ;  /* 0x000000000000094d */ /* 0x000fea0003800000 */
[----:B------:R-:W0:Y:S01]  /*0080*/  S2R R3, SR_TID.X ;  /* 0x0000000000037919 */ /* 0x000e220000002100 */
[----:B------:R-:W1:Y:S01]  /*0090*/  LDC R6, c[0x0][0x394] ;  /* 0x0000e500ff067b82 */ /* 0x000e620000000800 */
[----:B------:R-:W2:Y:S01]  /*00a0*/  LDCU UR5, c[0x0][0x39c] ;  /* 0x00007380ff0577ac */ /* 0x000ea20008000800 */
[----:B------:R-:W3:Y:S06]  /*00b0*/  LDCU.64 UR10, c[0x0][0x358] ;  /* 0x00006b00ff0a77ac */ /* 0x000eec0008000a00 */
[----:B------:R-:W4:Y:S08]  /*00c0*/  LDC R5, c[0x0][0x388] ;  /* 0x0000e200ff057b82 */ /* 0x000f300000000800 */
[----:B------:R-:W2:Y:S01]  /*00d0*/  S2UR UR4, SR_CTAID.Y ;  /* 0x00000000000479c3 */ /* 0x000ea20000002600 */
[C---:B-1----:R-:W-:Y:S01]  /*00e0*/  IMAD.SHL.U32 R10, R6.reuse, 0x40, RZ ;  /* 0x00000040060a7824 */ /* 0x042fe200078e00ff */
[----:B------:R-:W-:-:S06]  /*00f0*/  SHF.L.U32 R6, R6, 0xc, RZ ;  /* 0x0000000c06067819 */ /* 0x000fcc00000006ff */
[----:B------:R-:W1:Y:S01]  /*0100*/  LDC R11, c[0x0][0x364] ;  /* 0x0000d900ff0b7b82 */ /* 0x000e620000000800 */
[----:B------:R-:W1:Y:S01]  /*0110*/  LDCU UR9, c[0x0][0x360] ;  /* 0x00006c00ff0977ac */ /* 0x000e620008000800 */
[C---:B0-----:R-:W-:Y:S01]  /*0120*/  IMAD.IADD R0, R10.reuse, 0x1, R3 ;  /* 0x000000010a007824 */ /* 0x041fe200078e0203 */
[C---:B----4-:R-:W-:Y:S02]  /*0130*/  VIADDMNMX R9, R10.reuse, 0x40, R5, PT ;  /* 0x000000400a097846 */ /* 0x050fe40003800105 */
[C---:B------:R-:W-:Y:S02]  /*0140*/  ISETP.GE.AND P0, PT, R10.reuse, R5, PT ;  /* 0x000000050a00720c */ /* 0x040fe40003f06270 */
[----:B------:R-:W-:Y:S02]  /*0150*/  ISETP.GT.AND P1, PT, R9, R0, PT ;  /* 0x000000000900720c */ /* 0x000fe40003f24270 */
[----:B------:R-:W-:Y:S01]  /*0160*/  ISETP.NE.AND P0, PT, R10, 0x7fffffc0, !P0 ;  /* 0x7fffffc00a00780c */ /* 0x000fe20004705270 */
[----:B--23--:R-:W-:-:S12]  /*0170*/  UIADD3 UR4, UPT, UPT, UR4, UR5, URZ ;  /* 0x0000000504047290 */ /* 0x00cfd8000fffe0ff */
.L_x_28:
[----:B0-----:R-:W0:Y:S01]  /*0180*/  LDCU UR5, c[0x0][0x3a0] ;  /* 0x00007400ff0577ac */ /* 0x001e220008000800 */
[----:B------:R-:W0:Y:S02]  /*0190*/  LDCU UR6, c[0x0][0x39c] ;  /* 0x00007380ff0677ac */ /* 0x000e240008000800 */
[----:B0-----:R-:W-:-:S04]  /*01a0*/  UIADD3 UR5, UPT, UPT, UR5, UR6, URZ ;  /* 0x0000000605057290 */ /* 0x001fc8000fffe0ff */
[----:B------:R-:W-:-:S09]  /*01b0*/  UISETP.GE.AND UP0, UPT, UR4, UR5, UPT ;  /* 0x000000050400728c */ /* 0x000fd2000bf06270 */
[----:B------:R-:W-:Y:S05]  /*01c0*/  BRA.U UP0, `(.L_x_0) ;  /* 0x0000000900787547 */ /* 0x000fea000b800000 */
[----:B------:R-:W0:Y:S01]  /*01d0*/  LDC R3, c[0x0][0x388] ;  /* 0x0000e200ff037b82 */ /* 0x000e220000000800 */
[----:B------:R-:W2:Y:S01]  /*01e0*/  LDCU UR5, c[0x0][0x390] ;  /* 0x00007200ff0577ac */ /* 0x000ea20008000800 */
[----:B------:R-:W3:Y:S01]  /*01f0*/  S2R R7, SR_TID.Y ;  /* 0x0000000000077919 */ /* 0x000ee20000002200 */
[----:B------:R-:W4:Y:S01]  /*0200*/  S2R R5, SR_TID.X ;  /* 0x0000000000057919 */ /* 0x000f220000002100 */
[----:B--2---:R-:W-:-:S05]  /*0210*/  IMAD R4, R8, UR5, RZ ;  /* 0x0000000508047c24 */ /* 0x004fca000f8e02ff */
[----:B0-----:R-:W-:Y:S01]  /*0220*/  VIADDMNMX R3, R4, UR5, R3, PT ;  /* 0x0000000504037c46 */ /* 0x001fe2000b800103 */
[----:B---34-:R-:W-:-:S06]  /*0230*/  UMOV UR5, UR4 ;  /* 0x0000000400057c82 */ /* 0x018fcc0008000000 */
.L_x_27:
[----:B0-----:R-:W0:Y:S01]  /*0240*/  LDC R13, c[0x0][0x390] ;  /* 0x0000e400ff0d7b82 */ /* 0x001e220000000800 */
[----:B------:R-:W2:Y:S01]  /*0250*/  LDCU UR6, c[0x0][0x388] ;  /* 0x00007100ff0677ac */ /* 0x000ea20008000800 */
[----:B------:R-:W-:Y:S01]  /*0260*/  IMAD.IADD R12, R4, 0x1, R5 ;  /* 0x00000001040c7824 */ /* 0x000fe200078e0205 */
[----:B------:R-:W-:Y:S04]  /*0270*/  BSSY.RECONVERGENT B0, `(.L_x_1) ;  /* 0x0000020000007945 */ /* 0x000fe80003800200 */
[----:B------:R-:W-:Y:S01]  /*0280*/  ISETP.GE.AND P2, PT, R12, R3, PT ;  /* 0x000000030c00720c */ /* 0x000fe20003f46270 */
[----:B0-----:R-:W-:-:S05]  /*0290*/  IMAD R2, R13, UR5, RZ ;  /* 0x000000050d027c24 */ /* 0x001fca000f8e02ff */
[----:B--2---:R-:W-:-:S07]  /*02a0*/  VIADDMNMX R0, R2, R13, UR6, PT ;  /* 0x0000000602007e46 */ /* 0x004fce000b80010d */
[----:B------:R-:W-:Y:S05]  /*02b0*/  @P2 BRA `(.L_x_2) ;  /* 0x00000000006c2947 */ /* 0x000fea0003800000 */
[----:B------:R-:W-:Y:S02]  /*02c0*/  IMAD.IADD R23, R2, 0x1, R7 ;  /* 0x0000000102177824 */ /* 0x000fe400078e0207 */
[----:B------:R-:W-:-:S07]  /*02d0*/  IMAD.MOV.U32 R18, RZ, RZ, R12 ;  /* 0x000000ffff127224 */ /* 0x000fce00078e000c */
.L_x_6:
[----:B------:R-:W-:Y:S01]  /*02e0*/  ISETP.GE.AND P2, PT, R23, R0, PT ;  /* 0x000000001700720c */ /* 0x000fe20003f46270 */
[----:B------:R-:W-:-:S12]  /*02f0*/  BSSY.RECONVERGENT B1, `(.L_x_3) ;  /* 0x0000014000017945 */ /* 0x000fd80003800200 */
[----:B------:R-:W-:Y:S05]  /*0300*/  @P2 BRA `(.L_x_4) ;  /* 0x0000000000482947 */ /* 0x000fea0003800000 */
[----:B------:R-:W0:Y:S01]  /*0310*/  S2UR UR7, SR_CgaCtaId ;  /* 0x00000000000779c3 */ /* 0x000e220000008800 */
[----:B------:R-:W2:Y:S01]  /*0320*/  LDCU UR8, c[0x0][0x388] ;  /* 0x00007100ff0877ac */ /* 0x000ea20008000800 */
[----:B------:R-:W-:Y:S02]  /*0330*/  IMAD R13, R4, -0x40, R7 ;  /* 0xffffffc0040d7824 */ /* 0x000fe400078e0207 */
[--C-:B------:R-:W-:Y:S01]  /*0340*/  IMAD.MOV.U32 R21, RZ, RZ, R23.reuse ;  /* 0x000000ffff157224 */ /* 0x100fe200078e0017 */
[----:B------:R-:W-:Y:S02]  /*0350*/  UMOV UR6, 0x400 ;  /* 0x0000040000067882 */ /* 0x000fe40000000000 */
[C---:B------:R-:W-:Y:S01]  /*0360*/  LEA R13, R18.reuse, R13, 0x6 ;  /* 0x0000000d120d7211 */ /* 0x040fe200078e30ff */
[----:B------:R-:W3:Y:S01]  /*0370*/  LDC.64 R14, c[0x0][0x380] ;  /* 0x0000e000ff0e7b82 */ /* 0x000ee20000000a00 */
[----:B--2---:R-:W-:Y:S01]  /*0380*/  IMAD R19, R18, UR8, R23 ;  /* 0x0000000812137c24 */ /* 0x004fe2000f8e0217 */
[----:B0-----:R-:W-:-:S06]  /*0390*/  ULEA UR6, UR7, UR6, 0x18 ;  /* 0x0000000607067291 */ /* 0x001fcc000f8ec0ff */
[----:B------:R-:W-:-:S07]  /*03a0*/  LEA R20, R13, UR6, 0x2 ;  /* 0x000000060d147c11 */ /* 0x000fce000f8e10ff */
.L_x_5:
[----:B---3--:R-:W-:-:S06]  /*03b0*/  IMAD.WIDE R16, R19, 0x4, R14 ;  /* 0x0000000413107825 */ /* 0x008fcc00078e020e */
[----:B------:R-:W2:Y:S01]  /*03c0*/  LDG.E R17, desc[UR10][R16.64] ;  /* 0x0000000a10117981 */ /* 0x000ea2000c1e1900 */
[C---:B-1----:R-:W-:Y:S02]  /*03d0*/  IMAD.IADD R21, R11.reuse, 0x1, R21 ;  /* 0x000000010b157824 */ /* 0x042fe400078e0215 */
[----:B------:R-:W-:-:S03]  /*03e0*/  IMAD.IADD R19, R11, 0x1, R19 ;  /* 0x000000010b137824 */ /* 0x000fc600078e0213 */
[----:B------:R-:W-:Y:S01]  /*03f0*/  ISETP.GE.AND P2, PT, R21, R0, PT ;  /* 0x000000001500720c */ /* 0x000fe20003f46270 */
[----:B--2---:R0:W-:Y:S02]  /*0400*/  STS [R20], R17 ;  /* 0x0000001114007388 */ /* 0x0041e40000000800 */
[----:B0-----:R-:W-:-:S10]  /*0410*/  LEA R20, R11, R20, 0x2 ;  /* 0x000000140b147211 */ /* 0x001fd400078e10ff */
[----:B------:R-:W-:Y:S05]  /*0420*/  @!P2 BRA `(.L_x_5) ;  /* 0xfffffffc00e0a947 */ /* 0x000fea000383ffff */
.L_x_4:
[----:B-1----:R-:W-:Y:S05]  /*0430*/  BSYNC.RECONVERGENT B1 ;  /* 0x0000000000017941 */ /* 0x002fea0003800200 */
.L_x_3:
[----:B------:R-:W-:-:S05]  /*0440*/  VIADD R18, R18, UR9 ;  /* 0x0000000912127c36 */ /* 0x000fca0008000000 */
[----:B------:R-:W-:-:S13]  /*0450*/  ISETP.GE.AND P2, PT, R18, R3, PT ;  /* 0x000000031200720c */ /* 0x000fda0003f46270 */
[----:B------:R-:W-:Y:S05]  /*0460*/  @!P2 BRA `(.L_x_6) ;  /* 0xfffffffc009ca947 */ /* 0x000fea000383ffff */
.L_x_2:
[----:B-1----:R-:W-:Y:S05]  /*0470*/  BSYNC.RECONVERGENT B0 ;  /* 0x0000000000007941 */ /* 0x002fea0003800200 */
.L_x_1:
[----:B------:R-:W0:Y:S01]  /*0480*/  LDCU UR6, c[0x0][0x388] ;  /* 0x00007100ff0677ac */ /* 0x000e220008000800 */
[----:B------:R-:W-:Y:S04]  /*0490*/  BSSY.RECONVERGENT B0, `(.L_x_7) ;  /* 0x000001d000007945 */ /* 0x000fe80003800200 */
[----:B------:R-:W-:Y:S05]  /*04a0*/  @!P1 BRA `(.L_x_8) ;  /* 0x00000000006c9947 */ /* 0x000fea0003800000 */
[----:B------:R-:W-:Y:S02]  /*04b0*/  IMAD.IADD R18, R10, 0x1, R5 ;  /* 0x000000010a127824 */ /* 0x000fe400078e0205 */
[----:B------:R-:W-:-:S07]  /*04c0*/  IMAD.IADD R13, R2, 0x1, R7 ;  /* 0x00000001020d7824 */ /* 0x000fce00078e0207 */
.L_x_12:
[----:B------:R-:W-:Y:S01]  /*04d0*/  ISETP.GE.AND P2, PT, R13, R0, PT ;  /* 0x000000000d00720c */ /* 0x000fe20003f46270 */
[----:B------:R-:W-:-:S12]  /*04e0*/  BSSY.RECONVERGENT B1, `(.L_x_9) ;  /* 0x0000014000017945 */ /* 0x000fd80003800200 */
[----:B-1----:R-:W-:Y:S05]  /*04f0*/  @P2 BRA `(.L_x_10) ;  /* 0x0000000000482947 */ /* 0x002fea0003800000 */
[----:B------:R-:W1:Y:S01]  /*0500*/  S2R R21, SR_CgaCtaId ;  /* 0x0000000000157919 */ /* 0x000e620000008800 */
[----:B------:R-:W2:Y:S01]  /*0510*/  LDC R17, c[0x0][0x394] ;  /* 0x0000e500ff117b82 */ /* 0x000ea20000000800 */
[----:B------:R-:W-:Y:S01]  /*0520*/  MOV R16, 0x400 ;  /* 0x0000040000107802 */ /* 0x000fe20000000f00 */
[----:B------:R-:W-:-:S03]  /*0530*/  IMAD.MOV.U32 R19, RZ, RZ, R13 ;  /* 0x000000ffff137224 */ /* 0x000fc600078e000d */
[----:B------:R-:W-:-:S03]  /*0540*/  IADD3 R16, PT, PT, R16, 0x4000, RZ ;  /* 0x0000400010107810 */ /* 0x000fc60007ffe0ff */
[----:B------:R-:W3:Y:S01]  /*0550*/  LDC.64 R14, c[0x0][0x380] ;  /* 0x0000e000ff0e7b82 */ /* 0x000ee20000000a00 */
[----:B--2---:R-:W-:-:S04]  /*0560*/  IMAD R17, R17, 0x1000, R2 ;  /* 0x0000100011117824 */ /* 0x004fc800078e0202 */
[----:B------:R-:W-:Y:S01]  /*0570*/  IMAD R22, R18, 0x40, -R17 ;  /* 0x0000004012167824 */ /* 0x000fe200078e0a11 */
[----:B-1----:R-:W-:-:S07]  /*0580*/  LEA R21, R21, R16, 0x18 ;  /* 0x0000001015157211 */ /* 0x002fce00078ec0ff */
.L_x_11:
[----:B0-----:R-:W-:-:S04]  /*0590*/  IMAD R17, R18, UR6, R19 ;  /* 0x0000000612117c24 */ /* 0x001fc8000f8e0213 */
[----:B-1-3--:R-:W-:-:S06]  /*05a0*/  IMAD.WIDE R16, R17, 0x4, R14 ;  /* 0x0000000411107825 */ /* 0x00afcc00078e020e */
[----:B------:R-:W2:Y:S01]  /*05b0*/  LDG.E R16, desc[UR10][R16.64] ;  /* 0x0000000a10107981 */ /* 0x000ea2000c1e1900 */
[----:B------:R-:W-:Y:S01]  /*05c0*/  IADD3 R20, PT, PT, R22, R19, RZ ;  /* 0x0000001316147210 */ /* 0x000fe20007ffe0ff */
[----:B------:R-:W-:-:S04]  /*05d0*/  IMAD.IADD R19, R11, 0x1, R19 ;  /* 0x000000010b137824 */ /* 0x000fc800078e0213 */
[----:B------:R-:W-:Y:S01]  /*05e0*/  IMAD R23, R20, 0x4, R21 ;  /* 0x0000000414177824 */ /* 0x000fe200078e0215 */
[----:B------:R-:W-:-:S04]  /*05f0*/  ISETP.GE.AND P2, PT, R19, R0, PT ;  /* 0x000000001300720c */ /* 0x000fc80003f46270 */
[----:B--2---:R1:W-:Y:S09]  /*0600*/  STS [R23], R16 ;  /* 0x0000001017007388 */ /* 0x0043f20000000800 */
[----:B------:R-:W-:Y:S05]  /*0610*/  @!P2 BRA `(.L_x_11) ;  /* 0xfffffffc00dca947 */ /* 0x000fea000383ffff */
.L_x_10:
[----:B0-----:R-:W-:Y:S05]  /*0620*/  BSYNC.RECONVERGENT B1 ;  /* 0x0000000000017941 */ /* 0x001fea0003800200 */
.L_x_9:
[----:B------:R-:W-:-:S05]  /*0630*/  VIADD R18, R18, UR9 ;  /* 0x0000000912127c36 */ /* 0x000fca0008000000 */
[----:B------:R-:W-:-:S13]  /*0640*/  ISETP.GE.AND P2, PT, R18, R9, PT ;  /* 0x000000091200720c */ /* 0x000fda0003f46270 */
[----:B------:R-:W-:Y:S05]  /*0650*/  @!P2 BRA `(.L_x_12) ;  /* 0xfffffffc009ca947 */ /* 0x000fea000383ffff */
.L_x_8:
[----:B0-----:R-:W-:Y:S05]  /*0660*/  BSYNC.RECONVERGENT B0 ;  /* 0x0000000000007941 */ /* 0x001fea0003800200 */
.L_x_7:
[----:B------:R-:W-:Y:S06]  /*0670*/  BAR.SYNC.DEFER_BLOCKING 0x0 ;  /* 0x0000000000007b1d */ /* 0x000fec0000010000 */
[----:B------:R-:W-:Y:S05]  /*0680*/  @!P0 BRA `(.L_x_13) ;  /* 0x0000000000ac8947 */ /* 0x000fea0003800000 */
[----:B------:R-:W-:Y:S01]  /*0690*/  IADD3 R21, PT, PT, R2, R7, RZ ;  /* 0x0000000702157210 */ /* 0x000fe20007ffe0ff */
[----:B------:R-:W-:-:S07]  /*06a0*/  IMAD.MOV.U32 R19, RZ, RZ, R10 ;  /* 0x000000ffff137224 */ /* 0x000fce00078e000a */
.L_x_20:
[----:B------:R-:W-:Y:S01]  /*06b0*/  ISETP.GE.AND P2, PT, R12, R3, PT ;  /* 0x000000030c00720c */ /* 0x000fe20003f46270 */
[----:B------:R-:W-:-:S12]  /*06c0*/  BSSY.RECONVERGENT B0, `(.L_x_14) ;  /* 0x0000023000007945 */ /* 0x000fd80003800200 */
[----:B------:R-:W-:Y:S05]  /*06d0*/  @P2 BRA `(.L_x_15) ;  /* 0x0000000000842947 */ /* 0x000fea0003800000 */
[C---:B------:R-:W-:Y:S01]  /*06e0*/  IMAD.IADD R17, R19.reuse, 0x1, -R10 ;  /* 0x0000000113117824 */ /* 0x040fe200078e0a0a */
[----:B-1----:R-:W-:Y:S01]  /*06f0*/  LEA R16, R19, -R6, 0x6 ;  /* 0x8000000613107211 */ /* 0x002fe200078e30ff */
[----:B------:R-:W-:-:S07]  /*0700*/  IMAD.MOV.U32 R15, RZ, RZ, R12 ;  /* 0x000000ffff0f7224 */ /* 0x000fce00078e000c */
.L_x_19:
[----:B------:R-:W0:Y:S01]  /*0710*/  S2R R25, SR_CgaCtaId ;  /* 0x0000000000197919 */ /* 0x000e220000008800 */
[----:B------:R-:W-:Y:S01]  /*0720*/  ISETP.GE.AND P3, PT, R21, R0, PT ;  /* 0x000000001500720c */ /* 0x000fe20003f66270 */
[C---:B------:R-:W-:Y:S01]  /*0730*/  IMAD.IADD R14, R15.reuse, 0x1, -R4 ;  /* 0x000000010f0e7824 */ /* 0x040fe200078e0a04 */
[----:B------:R-:W-:Y:S01]  /*0740*/  MOV R20, 0x400 ;  /* 0x0000040000147802 */ /* 0x000fe20000000f00 */
[----:B------:R-:W-:Y:S01]  /*0750*/  BSSY.RECONVERGENT B1, `(.L_x_16) ;  /* 0x0000018000017945 */ /* 0x000fe20003800200 */
[----:B------:R-:W-:Y:S01]  /*0760*/  IADD3 R15, PT, PT, R15, UR9, RZ ;  /* 0x000000090f0f7c10 */ /* 0x000fe2000fffe0ff */
[----:B------:R-:W-:-:S03]  /*0770*/  IMAD R18, R14, 0x40, R17 ;  /* 0x000000400e127824 */ /* 0x000fc600078e0211 */
[----:B------:R-:W-:Y:S02]  /*0780*/  ISETP.GE.AND P2, PT, R15, R3, PT ;  /* 0x000000030f00720c */ /* 0x000fe40003f46270 */
[----:B0-----:R-:W-:-:S05]  /*0790*/  LEA R13, R25, R20, 0x18 ;  /* 0x00000014190d7211 */ /* 0x001fca00078ec0ff */
[----:B------:R-:W-:Y:S01]  /*07a0*/  IMAD R18, R18, 0x4, R13 ;  /* 0x0000000412127824 */ /* 0x000fe200078e020d */
[----:B------:R-:W-:Y:S06]  /*07b0*/  @P3 BRA `(.L_x_17) ;  /* 0x0000000000443947 */ /* 0x000fec0003800000 */
[----:B------:R-:W0:Y:S01]  /*07c0*/  LDS R18, [R18] ;  /* 0x0000000012127984 */ /* 0x000e220000000800 */
[----:B------:R-:W-:Y:S01]  /*07d0*/  IADD3 R20, PT, PT, R20, 0x4000, RZ ;  /* 0x0000400014147810 */ /* 0x000fe20007ffe0ff */
[----:B------:R-:W-:-:S03]  /*07e0*/  IMAD.MOV.U32 R23, RZ, RZ, R21 ;  /* 0x000000ffff177224 */ /* 0x000fc600078e0015 */
[----:B------:R-:W-:-:S07]  /*07f0*/  LEA R20, R25, R20, 0x18 ;  /* 0x0000001419147211 */ /* 0x000fce00078ec0ff */
.L_x_18:
[----:B------:R-:W-:Y:S02]  /*0800*/  IMAD.IADD R25, R23, 0x1, -R2 ;  /* 0x0000000117197824 */ /* 0x000fe400078e0a02 */
[----:B------:R-:W-:Y:S02]  /*0810*/  IMAD.IADD R23, R11, 0x1, R23 ;  /* 0x000000010b177824 */ /* 0x000fe400078e0217 */
[----:B------:R-:W-:Y:S01]  /*0820*/  IMAD R22, R14, 0x40, R25 ;  /* 0x000000400e167824 */ /* 0x000fe200078e0219 */
[----:B------:R-:W-:-:S04]  /*0830*/  IADD3 R27, PT, PT, R16, R25, RZ ;  /* 0x00000019101b7210 */ /* 0x000fc80007ffe0ff */
[----:B------:R-:W-:Y:S01]  /*0840*/  LEA R24, R22, R13, 0x2 ;  /* 0x0000000d16187211 */ /* 0x000fe200078e10ff */
[----:B------:R-:W-:-:S04]  /*0850*/  IMAD R27, R27, 0x4, R20 ;  /* 0x000000041b1b7824 */ /* 0x000fc800078e0214 */
[----:B------:R-:W-:Y:S04]  /*0860*/  LDS R22, [R24] ;  /* 0x0000000018167984 */ /* 0x000fe80000000800 */
[----:B------:R-:W0:Y:S02]  /*0870*/  LDS R27, [R27] ;  /* 0x000000001b1b7984 */ /* 0x000e240000000800 */
[----:B0-----:R-:W-:-:S05]  /*0880*/  IMAD.IADD R25, R18, 0x1, R27 ;  /* 0x0000000112197824 */ /* 0x001fca00078e021b */
[----:B------:R-:W-:-:S13]  /*0890*/  ISETP.GE.AND P3, PT, R25, R22, PT ;  /* 0x000000161900720c */ /* 0x000fda0003f66270 */
[----:B------:R1:W-:Y:S01]  /*08a0*/  @!P3 STS [R24], R25 ;  /* 0x000000191800b388 */ /* 0x0003e20000000800 */
[----:B------:R-:W-:-:S13]  /*08b0*/  ISETP.GE.AND P3, PT, R23, R0, PT ;  /* 0x000000001700720c */ /* 0x000fda0003f66270 */
[----:B-1----:R-:W-:Y:S05]  /*08c0*/  @!P3 BRA `(.L_x_18) ;  /* 0xfffffffc00ccb947 */ /* 0x002fea000383ffff */
.L_x_17:
[----:B------:R-:W-:Y:S05]  /*08d0*/  BSYNC.RECONVERGENT B1 ;  /* 0x0000000000017941 */ /* 0x000fea0003800200 */
.L_x_16:
[----:B------:R-:W-:Y:S05]  /*08e0*/  @!P2 BRA `(.L_x_19) ;  /* 0xfffffffc0088a947 */ /* 0x000fea000383ffff */
.L_x_15:
[----:B------:R-:W-:Y:S05]  /*08f0*/  BSYNC.RECONVERGENT B0 ;  /* 0x0000000000007941 */ /* 0x000fea0003800200 */
.L_x_14:
[----:B------:R-:W-:Y:S01]  /*0900*/  IADD3 R19, PT, PT, R19, 0x1, RZ ;  /* 0x0000000113137810 */ /* 0x000fe20007ffe0ff */
[----:B------:R-:W-:Y:S03]  /*0910*/  BAR.SYNC.DEFER_BLOCKING 0x0 ;  /* 0x0000000000007b1d */ /* 0x000fe60000010000 */
[----:B------:R-:W-:-:S13]  /*0920*/  ISETP.GE.AND P2, PT, R19, R9, PT ;  /* 0x000000091300720c */ /* 0x000fda0003f46270 */
[----:B------:R-:W-:Y:S05]  /*0930*/  @!P2 BRA `(.L_x_20) ;  /* 0xfffffffc005ca947 */ /* 0x000fea000383ffff */
.L_x_13:
[----:B------:R-:W1:Y:S01]  /*0940*/  S2R R13, SR_TID.X ;  /* 0x00000000000d7919 */ /* 0x000e620000002100 */
[----:B------:R-:W-:Y:S01]  /*0950*/  BSSY.RECONVERGENT B0, `(.L_x_21) ;  /* 0x000001e000007945 */ /* 0x000fe20003800200 */
[----:B-1----:R-:W-:-:S05]  /*0960*/  IMAD.IADD R16, R4, 0x1, R13 ;  /* 0x0000000104107824 */ /* 0x002fca00078e020d */
[----:B------:R-:W-:-:S13]  /*0970*/  ISETP.GE.AND P2, PT, R16, R3, PT ;  /* 0x000000031000720c */ /* 0x000fda0003f46270 */
[----:B------:R-:W-:Y:S05]  /*0980*/  @P2 BRA `(.L_x_22) ;  /* 0x0000000000682947 */ /* 0x000fea0003800000 */
[----:B------:R-:W0:Y:S02]  /*0990*/  S2R R23, SR_TID.Y ;  /* 0x0000000000177919 */ /* 0x000e240000002200 */
[----:B0-----:R-:W-:-:S07]  /*09a0*/  IMAD.IADD R23, R2, 0x1, R23 ;  /* 0x0000000102177824 */ /* 0x001fce00078e0217 */
.L_x_26:
[----:B------:R-:W-:Y:S01]  /*09b0*/  ISETP.GE.AND P2, PT, R23, R0, PT ;  /* 0x000000001700720c */ /* 0x000fe20003f46270 */
[----:B------:R-:W-:-:S12]  /*09c0*/  BSSY.RECONVERGENT B1, `(.L_x_23) ;  /* 0x0000013000017945 */ /* 0x000fd80003800200 */
[----:B0-----:R-:W-:Y:S05]  /*09d0*/  @P2 BRA `(.L_x_24) ;  /* 0x0000000000442947 */ /* 0x001fea0003800000 */
[----:B------:R-:W0:Y:S01]  /*09e0*/  S2R R15, SR_CgaCtaId ;  /* 0x00000000000f7919 */ /* 0x000e220000008800 */
[----:B------:R-:W1:Y:S01]  /*09f0*/  LDC R20, c[0x0][0x388] ;  /* 0x0000e200ff147b82 */ /* 0x000e620000000800 */
[----:B------:R-:W-:Y:S01]  /*0a00*/  MOV R14, 0x400 ;  /* 0x00000400000e7802 */ /* 0x000fe20000000f00 */
[----:B------:R-:W-:Y:S01]  /*0a10*/  IMAD.MOV.U32 R17, RZ, RZ, R23 ;  /* 0x000000ffff117224 */ /* 0x000fe200078e0017 */
[----:B------:R-:W-:-:S05]  /*0a20*/  IADD3 R21, PT, PT, -R4, R16, RZ ;  /* 0x0000001004157210 */ /* 0x000fca0007ffe1ff */
[----:B------:R-:W2:Y:S01]  /*0a30*/  LDC.64 R12, c[0x0][0x380] ;  /* 0x0000e000ff0c7b82 */ /* 0x000ea20000000a00 */
[----:B0-----:R-:W-:-:S07]  /*0a40*/  LEA R25, R15, R14, 0x18 ;  /* 0x0000000e0f197211 */ /* 0x001fce00078ec0ff */
.L_x_25:
[----:B0-----:R-:W-:Y:S02]  /*0a50*/  IMAD.IADD R14, R17, 0x1, -R2 ;  /* 0x00000001110e7824 */ /* 0x001fe400078e0a02 */
[--C-:B-1----:R-:W-:Y:S02]  /*0a60*/  IMAD R15, R16, R20, R17.reuse ;  /* 0x00000014100f7224 */ /* 0x102fe400078e0211 */
[----:B------:R-:W-:Y:S01]  /*0a70*/  IMAD.IADD R17, R11, 0x1, R17 ;  /* 0x000000010b117824 */ /* 0x000fe200078e0211 */
[----:B------:R-:W-:-:S04]  /*0a80*/  LEA R14, R21, R14, 0x6 ;  /* 0x0000000e150e7211 */ /* 0x000fc800078e30ff */
[----:B------:R-:W-:Y:S01]  /*0a90*/  ISETP.GE.AND P2, PT, R17, R0, PT ;  /* 0x000000001100720c */ /* 0x000fe20003f46270 */
[----:B------:R-:W-:Y:S02]  /*0aa0*/  IMAD R18, R14, 0x4, R25 ;  /* 0x000000040e127824 */ /* 0x000fe400078e0219 */
[----:B--2---:R-:W-:-:S03]  /*0ab0*/  IMAD.WIDE R14, R15, 0x4, R12 ;  /* 0x000000040f0e7825 */ /* 0x004fc600078e020c */
[----:B------:R-:W0:Y:S04]  /*0ac0*/  LDS R19, [R18] ;  /* 0x0000000012137984 */ /* 0x000e280000000800 */
[----:B0-----:R0:W-:Y:S03]  /*0ad0*/  STG.E desc[UR10][R14.64], R19 ;  /* 0x000000130e007986 */ /* 0x0011e6000c10190a */
[----:B------:R-:W-:Y:S05]  /*0ae0*/  @!P2 BRA `(.L_x_25) ;  /* 0xfffffffc00d8a947 */ /* 0x000fea000383ffff */
.L_x_24:
[----:B------:R-:W-:Y:S05]  /*0af0*/  BSYNC.RECONVERGENT B1 ;  /* 0x0000000000017941 */ /* 0x000fea0003800200 */
.L_x_23:
[----:B------:R-:W-:-:S04]  /*0b00*/  IADD3 R16, PT, PT, R16, UR9, RZ ;  /* 0x0000000910107c10 */ /* 0x000fc8000fffe0ff */
[----:B------:R-:W-:-:S13]  /*0b10*/  ISETP.GE.AND P2, PT, R16, R3, PT ;  /* 0x000000031000720c */ /* 0x000fda0003f46270 */
[----:B------:R-:W-:Y:S05]  /*0b20*/  @!P2 BRA `(.L_x_26) ;  /* 0xfffffffc00a0a947 */ /* 0x000fea000383ffff */
.L_x_22:
[----:B------:R-:W-:Y:S05]  /*0b30*/  BSYNC.RECONVERGENT B0 ;  /* 0x0000000000007941 */ /* 0x000fea0003800200 */
.L_x_21:
[----:B------:R-:W1:Y:S01]  /*0b40*/  LDCU UR7, c[0x0][0x3a0] ;  /* 0x00007400ff0777ac */ /* 0x000e620008000800 */
[----:B------:R-:W1:Y:S01]  /*0b50*/  LDCU UR8, c[0x0][0x39c] ;  /* 0x00007380ff0877ac */ /* 0x000e620008000800 */
[----:B------:R-:W2:Y:S01]  /*0b60*/  LDCU UR6, c[0x0][0x374] ;  /* 0x00006e80ff0677ac */ /* 0x000ea20008000800 */
[----:B-1----:R-:W-:Y:S02]  /*0b70*/  UIADD3 UR7, UPT, UPT, UR7, UR8, URZ ;  /* 0x0000000807077290 */ /* 0x002fe4000fffe0ff */
[----:B--2---:R-:W-:-:S04]  /*0b80*/  UIADD3 UR5, UPT, UPT, UR6, UR5, URZ ;  /* 0x0000000506057290 */ /* 0x004fc8000fffe0ff */
[----:B------:R-:W-:-:S09]  /*0b90*/  UISETP.GE.AND UP0, UPT, UR5, UR7, UPT ;  /* 0x000000070500728c */ /* 0x000fd2000bf06270 */
[----:B------:R-:W-:Y:S05]  /*0ba0*/  BRA.U !UP0, `(.L_x_27) ;  /* 0xfffffff508a47547 */ /* 0x000fea000b83ffff */
.L_x_0:
[----:B------:R-:W2:Y:S01]  /*0bb0*/  LDC R3, c[0x0][0x370] ;  /* 0x0000dc00ff037b82 */ /* 0x000ea20000000800 */
[----:B------:R-:W3:Y:S01]  /*0bc0*/  LDCU UR5, c[0x0][0x3a4] ;  /* 0x00007480ff0577ac */ /* 0x000ee20008000800 */
[----:B------:R-:W3:Y:S02]  /*0bd0*/  LDCU UR6, c[0x0][0x398] ;  /* 0x00007300ff0677ac */ /* 0x000ee40008000800 */
[----:B---3--:R-:W-:Y:S01]  /*0be0*/  UIADD3 UR5, UPT, UPT, UR5, UR6, URZ ;  /* 0x0000000605057290 */ /* 0x008fe2000fffe0ff */
[----:B--2---:R-:W-:-:S05]  /*0bf0*/  IMAD.IADD R8, R3, 0x1, R8 ;  /* 0x0000000103087824 */ /* 0x004fca00078e0208 */
[----:B------:R-:W-:-:S13]  /*0c00*/  ISETP.GE.AND P2, PT, R8, UR5, PT ;  /* 0x0000000508007c0c */ /* 0x000fda000bf46270 */
[----:B------:R-:W-:Y:S05]  /*0c10*/  @!P2 BRA `(.L_x_28) ;  /* 0xfffffff40058a947 */ /* 0x000fea000383ffff */
[----:B-1----:R-:W-:Y:S05]  /*0c20*/  EXIT ;  /* 0x000000000000794d */ /* 0x002fea0003800000 */
.L_x_29:
[----:B------:R-:W-:-:S00]  /*0c30*/  BRA `(.L_x_29) ;  /* 0xfffffffc00fc7947 */ /* 0x000fc0000383ffff */
[----:B------:R-:W-:-:S00]  /*0c40*/  NOP ;  /* 0x0000000000007918 */ /* 0x000fc00000000000 */
        /* <DEDUP_REMOVED lines=11> */
.L_x_120:


//--------------------- .text._Z16phase21_cal_cudaPiiiiiiiii --------------------------
	.section	.text._Z16phase21_cal_cudaPiiiiiiiii,"ax",@progbits
	.align	128
        .global         _Z16phase21_cal_cudaPiiiiiiiii
        .type           _Z16phase21_cal_cudaPiiiiiiiii,@function
        .size           _Z16phase21_cal_cudaPiiiiiiiii,(.L_x_121 - _Z16phase21_cal_cudaPiiiiiiiii)
        .other          _Z16phase21_cal_cudaPiiiiiiiii,@"STO_CUDA_ENTRY STV_DEFAULT"
_Z16phase21_cal_cudaPiiiiiiiii:
.text._Z16phase21_cal_cudaPiiiiiiiii:
        /* <DEDUP_REMOVED lines=8> */
[----:B------:R-:W0:Y:S01]  /*0080*/  S2R R0, SR_TID.Y ;  /* 0x0000000000007919 */ /* 0x000e220000002200 */
[----:B------:R-:W1:Y:S01]  /*0090*/  LDC R6, c[0x0][0x394] ;  /* 0x0000e500ff067b82 */ /* 0x000e620000000800 */
[----:B------:R-:W2:Y:S01]  /*00a0*/  LDCU UR8, c[0x0][0x3a0] ;  /* 0x00007400ff0877ac */ /* 0x000ea20008000800 */
[----:B------:R-:W2:Y:S06]  /*00b0*/  LDCU UR5, c[0x0][0x39c] ;  /* 0x00007380ff0577ac */ /* 0x000eac0008000800 */
[----:B------:R-:W3:Y:S01]  /*00c0*/  LDC R10, c[0x0][0x388] ;  /* 0x0000e200ff0a7b82 */ /* 0x000ee20000000800 */
[----:B------:R-:W4:Y:S07]  /*00d0*/  LDCU.64 UR10, c[0x0][0x358] ;  /* 0x00006b00ff0a77ac */ /* 0x000f2e0008000a00 */
[----:B------:R-:W5:Y:S01]  /*00e0*/  S2UR UR4, SR_CTAID.Y ;  /* 0x00000000000479c3 */ /* 0x000f620000002600 */
[----:B--2---:R-:W-:Y:S01]  /*00f0*/  UIADD3 UR8, UPT, UPT, UR8, UR5, URZ ;  /* 0x0000000508087290 */ /* 0x004fe2000fffe0ff */
[C---:B-1----:R-:W-:Y:S01]  /*0100*/  IMAD.SHL.U32 R5, R6.reuse, 0x40, RZ ;  /* 0x0000004006057824 */ /* 0x042fe200078e00ff */
[----:B------:R-:W-:-:S05]  /*0110*/  SHF.L.U32 R6, R6, 0xc, RZ ;  /* 0x0000000c06067819 */ /* 0x000fca00000006ff */
[----:B------:R-:W1:Y:S01]  /*0120*/  LDC R2, c[0x0][0x364] ;  /* 0x0000d900ff027b82 */ /* 0x000e620000000800 */
[----:B------:R-:W2:Y:S01]  /*0130*/  LDCU UR9, c[0x0][0x360] ;  /* 0x00006c00ff0977ac */ /* 0x000ea20008000800 */
[C---:B0-----:R-:W-:Y:S01]  /*0140*/  IMAD.IADD R4, R5.reuse, 0x1, R0 ;  /* 0x0000000105047824 */ /* 0x041fe200078e0200 */
[C---:B---3--:R-:W-:Y:S02]  /*0150*/  VIADDMNMX R3, R5.reuse, 0x40, R10, PT ;  /* 0x0000004005037846 */ /* 0x048fe4000380010a */
[----:B------:R-:W-:Y:S02]  /*0160*/  ISETP.GE.AND P0, PT, R5, R10, PT ;  /* 0x0000000a0500720c */ /* 0x000fe40003f06270 */
[----:B------:R-:W-:Y:S02]  /*0170*/  ISETP.GT.AND P1, PT, R3, R4, PT ;  /* 0x000000040300720c */ /* 0x000fe40003f24270 */
[----:B------:R-:W-:Y:S01]  /*0180*/  ISETP.NE.AND P0, PT, R5, 0x7fffffc0, !P0 ;  /* 0x7fffffc00500780c */ /* 0x000fe20004705270 */
[----:B----45:R-:W-:-:S12]  /*0190*/  UIADD3 UR4, UPT, UPT, UR4, UR5, URZ ;  /* 0x0000000504047290 */ /* 0x030fd8000fffe0ff */
.L_x_58:
[----:B------:R-:W-:-:S09]  /*01a0*/  UISETP.GE.AND UP0, UPT, UR4, UR8, UPT ;  /* 0x000000080400728c */ /* 0x000fd2000bf06270 */
[----:B0-2---:R-:W-:Y:S05]  /*01b0*/  BRA.U UP0, `(.L_x_30) ;  /* 0x0000000900787547 */ /* 0x005fea000b800000 */
[----:B------:R-:W0:Y:S01]  /*01c0*/  S2R R4, SR_TID.X ;  /* 0x0000000000047919 */ /* 0x000e220000002100 */
[----:B------:R-:W3:Y:S01]  /*01d0*/  LDC R10, c[0x0][0x388] ;  /* 0x0000e200ff0a7b82 */ /* 0x000ee20000000800 */
[----:B------:R-:W4:Y:S02]  /*01e0*/  LDCU UR5, c[0x0][0x390] ;  /* 0x00007200ff0577ac */ /* 0x000f240008000800 */
[----:B----4-:R-:W-:-:S04]  /*01f0*/  IMAD R7, R8, UR5, RZ ;  /* 0x0000000508077c24 */ /* 0x010fc8000f8e02ff */
[C---:B0-----:R-:W-:Y:S01]  /*0200*/  IMAD.IADD R5, R7.reuse, 0x1, R4 ;  /* 0x0000000107057824 */ /* 0x041fe200078e0204 */
[----:B---3--:R-:W-:Y:S01]  /*0210*/  VIADDMNMX R4, R7, UR5, R10, PT ;  /* 0x0000000507047c46 */ /* 0x008fe2000b80010a */
[----:B------:R-:W-:-:S06]  /*0220*/  UMOV UR5, UR4 ;  /* 0x0000000400057c82 */ /* 0x000fcc0008000000 */
.L_x_57:
[----:B0-----:R-:W0:Y:S01]  /*0230*/  LDC R11, c[0x0][0x390] ;  /* 0x0000e400ff0b7b82 */ /* 0x001e220000000800 */
[----:B------:R-:W3:Y:S01]  /*0240*/  LDCU UR6, c[0x0][0x388] ;  /* 0x00007100ff0677ac */ /* 0x000ee20008000800 */
[----:B------:R-:W-:Y:S01]  /*0250*/  ISETP.GE.AND P2, PT, R5, R4, PT ;  /* 0x000000040500720c */ /* 0x000fe20003f46270 */
[----:B------:R-:W-:Y:S01]  /*0260*/  BSSY.RECONVERGENT B0, `(.L_x_31) ;  /* 0x000001f000007945 */ /* 0x000fe20003800200 */
[----:B0-----:R-:W-:-:S05]  /*0270*/  IMAD R9, R11, UR5, R11 ;  /* 0x000000050b097c24 */ /* 0x001fca000f8e020b */
[----:B---3--:R-:W-:-:S06]  /*0280*/  VIMNMX R9, PT, PT, R9, UR6, PT ;  /* 0x0000000609097c48 */ /* 0x008fcc000bfe0100 */
[----:B--2---:R-:W-:Y:S05]  /*0290*/  @P2 BRA `(.L_x_32) ;  /* 0x00000000006c2947 */ /* 0x004fea0003800000 */
[----:B------:R-:W-:Y:S02]  /*02a0*/  IMAD R16, R11, UR5, R0 ;  /* 0x000000050b107c24 */ /* 0x000fe4000f8e0200 */
[----:B------:R-:W-:-:S07]  /*02b0*/  IMAD.MOV.U32 R15, RZ, RZ, R5 ;  /* 0x000000ffff0f7224 */ /* 0x000fce00078e0005 */
.L_x_36:
[----:B------:R-:W-:Y:S01]  /*02c0*/  ISETP.GE.AND P2, PT, R16, R9, PT ;  /* 0x000000091000720c */ /* 0x000fe20003f46270 */
[----:B------:R-:W-:-:S12]  /*02d0*/  BSSY.RECONVERGENT B1, `(.L_x_33) ;  /* 0x0000014000017945 */ /* 0x000fd80003800200 */
[----:B------:R-:W-:Y:S05]  /*02e0*/  @P2 BRA `(.L_x_34) ;  /* 0x0000000000482947 */ /* 0x000fea0003800000 */
[----:B------:R-:W0:Y:S01]  /*02f0*/  S2UR UR7, SR_CgaCtaId ;  /* 0x00000000000779c3 */ /* 0x000e220000008800 */
[----:B------:R-:W3:Y:S01]  /*0300*/  LDCU UR12, c[0x0][0x388] ;  /* 0x00007100ff0c77ac */ /* 0x000ee20008000800 */
[----:B------:R-:W-:Y:S02]  /*0310*/  IMAD R12, R7, -0x40, R0 ;  /* 0xffffffc0070c7824 */ /* 0x000fe400078e0200 */
[--C-:B------:R-:W-:Y:S01]  /*0320*/  IMAD.MOV.U32 R14, RZ, RZ, R16.reuse ;  /* 0x000000ffff0e7224 */ /* 0x100fe200078e0010 */
[----:B------:R-:W-:Y:S02]  /*0330*/  UMOV UR6, 0x400 ;  /* 0x0000040000067882 */ /* 0x000fe40000000000 */
[C---:B------:R-:W-:Y:S01]  /*0340*/  LEA R12, R15.reuse, R12, 0x6 ;  /* 0x0000000c0f0c7211 */ /* 0x040fe200078e30ff */
[----:B------:R-:W4:Y:S01]  /*0350*/  LDC.64 R10, c[0x0][0x380] ;  /* 0x0000e000ff0a7b82 */ /* 0x000f220000000a00 */
[----:B---3--:R-:W-:Y:S01]  /*0360*/  IMAD R19, R15, UR12, R16 ;  /* 0x0000000c0f137c24 */ /* 0x008fe2000f8e0210 */
[----:B0-----:R-:W-:-:S06]  /*0370*/  ULEA UR6, UR7, UR6, 0x18 ;  /* 0x0000000607067291 */ /* 0x001fcc000f8ec0ff */
[----:B------:R-:W-:-:S07]  /*0380*/  LEA R17, R12, UR6, 0x2 ;  /* 0x000000060c117c11 */ /* 0x000fce000f8e10ff */
.L_x_35:
[----:B----4-:R-:W-:-:S06]  /*0390*/  IMAD.WIDE R12, R19, 0x4, R10 ;  /* 0x00000004130c7825 */ /* 0x010fcc00078e020a */
[----:B------:R-:W3:Y:S01]  /*03a0*/  LDG.E R12, desc[UR10][R12.64] ;  /* 0x0000000a0c0c7981 */ /* 0x000ee2000c1e1900 */
[C---:B-1----:R-:W-:Y:S01]  /*03b0*/  IMAD.IADD R14, R2.reuse, 0x1, R14 ;  /* 0x00000001020e7824 */ /* 0x042fe200078e020e */
[----:B------:R-:W-:-:S04]  /*03c0*/  IADD3 R19, PT, PT, R2, R19, RZ ;  /* 0x0000001302137210 */ /* 0x000fc80007ffe0ff */
[----:B------:R-:W-:Y:S01]  /*03d0*/  ISETP.GE.AND P2, PT, R14, R9, PT ;  /* 0x000000090e00720c */ /* 0x000fe20003f46270 */
[----:B---3--:R0:W-:Y:S02]  /*03e0*/  STS [R17], R12 ;  /* 0x0000000c11007388 */ /* 0x0081e40000000800 */
[----:B0-----:R-:W-:-:S10]  /*03f0*/  IMAD R17, R2, 0x4, R17 ;  /* 0x0000000402117824 */ /* 0x001fd400078e0211 */
[----:B------:R-:W-:Y:S05]  /*0400*/  @!P2 BRA `(.L_x_35) ;  /* 0xfffffffc00e0a947 */ /* 0x000fea000383ffff */
.L_x_34:
[----:B--2---:R-:W-:Y:S05]  /*0410*/  BSYNC.RECONVERGENT B1 ;  /* 0x0000000000017941 */ /* 0x004fea0003800200 */
.L_x_33:
[----:B------:R-:W-:-:S05]  /*0420*/  VIADD R15, R15, UR9 ;  /* 0x000000090f0f7c36 */ /* 0x000fca0008000000 */
[----:B------:R-:W-:-:S13]  /*0430*/  ISETP.GE.AND P2, PT, R15, R4, PT ;  /* 0x000000040f00720c */ /* 0x000fda0003f46270 */
[----:B------:R-:W-:Y:S05]  /*0440*/  @!P2 BRA `(.L_x_36) ;  /* 0xfffffffc009ca947 */ /* 0x000fea000383ffff */
.L_x_32:
[----:B--2---:R-:W-:Y:S05]  /*0450*/  BSYNC.RECONVERGENT B0 ;  /* 0x0000000000007941 */ /* 0x004fea0003800200 */
.L_x_31:
[----:B------:R-:W0:Y:S01]  /*0460*/  LDCU UR6, c[0x0][0x394] ;  /* 0x00007280ff0677ac */ /* 0x000e220008000800 */
[----:B------:R-:W-:Y:S01]  /*0470*/  BSSY.RECONVERGENT B0, `(.L_x_37) ;  /* 0x000001e000007945 */ /* 0x000fe20003800200 */
[----:B------:R-:W2:Y:S01]  /*0480*/  LDCU UR7, c[0x0][0x388] ;  /* 0x00007100ff0777ac */ /* 0x000ea20008000800 */
[----:B0-----:R-:W-:Y:S02]  /*0490*/  USHF.L.U32 UR6, UR6, 0x6, URZ ;  /* 0x0000000606067899 */ /* 0x001fe400080006ff */
[----:B--2---:R-:W-:Y:S10]  /*04a0*/  @!P1 BRA `(.L_x_38) ;  /* 0x0000000000689947 */ /* 0x004ff40003800000 */
[----:B------:R-:W-:-:S07]  /*04b0*/  IADD3 R14, PT, PT, R0, UR6, RZ ;  /* 0x00000006000e7c10 */ /* 0x000fce000fffe0ff */
.L_x_42:
[----:B------:R-:W-:Y:S01]  /*04c0*/  ISETP.GE.AND P2, PT, R5, R4, PT ;  /* 0x000000040500720c */ /* 0x000fe20003f46270 */
[----:B------:R-:W-:-:S12]  /*04d0*/  BSSY.RECONVERGENT B1, `(.L_x_39) ;  /* 0x0000014000017945 */ /* 0x000fd80003800200 */
[----:B0-----:R-:W-:Y:S05]  /*04e0*/  @P2 BRA `(.L_x_40) ;  /* 0x0000000000482947 */ /* 0x001fea0003800000 */
[----:B------:R-:W0:Y:S01]  /*04f0*/  S2R R17, SR_CgaCtaId ;  /* 0x0000000000117919 */ /* 0x000e220000008800 */
[----:B------:R-:W2:Y:S01]  /*0500*/  LDC R16, c[0x0][0x394] ;  /* 0x0000e500ff107b82 */ /* 0x000ea20000000800 */
[----:B------:R-:W-:Y:S02]  /*0510*/  MOV R12, 0x400 ;  /* 0x00000400000c7802 */ /* 0x000fe40000000f00 */
[----:B------:R-:W-:-:S03]  /*0520*/  MOV R15, R5 ;  /* 0x00000005000f7202 */ /* 0x000fc60000000f00 */
[----:B------:R-:W-:Y:S02]  /*0530*/  VIADD R12, R12, 0x4000 ;  /* 0x000040000c0c7836 */ /* 0x000fe40000000000 */
[----:B------:R-:W3:Y:S01]  /*0540*/  LDC.64 R10, c[0x0][0x380] ;  /* 0x0000e000ff0a7b82 */ /* 0x000ee20000000a00 */
[----:B--2---:R-:W-:-:S04]  /*0550*/  IMAD R13, R16, 0x1000, R7 ;  /* 0x00001000100d7824 */ /* 0x004fc800078e0207 */
[----:B------:R-:W-:Y:S01]  /*0560*/  IMAD R18, R14, 0x40, -R13 ;  /* 0x000000400e127824 */ /* 0x000fe200078e0a0d */
[----:B0-----:R-:W-:-:S07]  /*0570*/  LEA R17, R17, R12, 0x18 ;  /* 0x0000000c11117211 */ /* 0x001fce00078ec0ff */
.L_x_41:
[----:B------:R-:W-:-:S04]  /*0580*/  IMAD R13, R15, UR7, R14 ;  /* 0x000000070f0d7c24 */ /* 0x000fc8000f8e020e */
[----:B0--3--:R-:W-:-:S06]  /*0590*/  IMAD.WIDE R12, R13, 0x4, R10 ;  /* 0x000000040d0c7825 */ /* 0x009fcc00078e020a */
[----:B------:R-:W2:Y:S01]  /*05a0*/  LDG.E R12, desc[UR10][R12.64] ;  /* 0x0000000a0c0c7981 */ /* 0x000ea2000c1e1900 */
[----:B------:R-:W-:Y:S02]  /*05b0*/  IMAD.IADD R16, R18, 0x1, R15 ;  /* 0x0000000112107824 */ /* 0x000fe400078e020f */
[----:B------:R-:W-:-:S03]  /*05c0*/  VIADD R15, R15, UR9 ;  /* 0x000000090f0f7c36 */ /* 0x000fc60008000000 */
[----:B------:R-:W-:Y:S02]  /*05d0*/  LEA R19, R16, R17, 0x2 ;  /* 0x0000001110137211 */ /* 0x000fe400078e10ff */
[----:B------:R-:W-:-:S03]  /*05e0*/  ISETP.GE.AND P2, PT, R15, R4, PT ;  /* 0x000000040f00720c */ /* 0x000fc60003f46270 */
[----:B--2---:R0:W-:Y:S10]  /*05f0*/  STS [R19], R12 ;  /* 0x0000000c13007388 */ /* 0x0041f40000000800 */
[----:B------:R-:W-:Y:S05]  /*0600*/  @!P2 BRA `(.L_x_41) ;  /* 0xfffffffc00dca947 */ /* 0x000fea000383ffff */
.L_x_40:
[----:B------:R-:W-:Y:S05]  /*0610*/  BSYNC.RECONVERGENT B1 ;  /* 0x0000000000017941 */ /* 0x000fea0003800200 */
.L_x_39:
[----:B-1----:R-:W-:-:S05]  /*0620*/  IMAD.IADD R14, R2, 0x1, R14 ;  /* 0x00000001020e7824 */ /* 0x002fca00078e020e */
[----:B------:R-:W-:-:S13]  /*0630*/  ISETP.GE.AND P2, PT, R14, R3, PT ;  /* 0x000000030e00720c */ /* 0x000fda0003f46270 */
[----:B------:R-:W-:Y:S05]  /*0640*/  @!P2 BRA `(.L_x_42) ;  /* 0xfffffffc009ca947 */ /* 0x000fea000383ffff */
.L_x_38:
[----:B------:R-:W-:Y:S05]  /*0650*/  BSYNC.RECONVERGENT B0 ;  /* 0x0000000000007941 */ /* 0x000fea0003800200 */
.L_x_37:
[----:B------:R-:W-:Y:S06]  /*0660*/  BAR.SYNC.DEFER_BLOCKING 0x0 ;  /* 0x0000000000007b1d */ /* 0x000fec0000010000 */
[----:B------:R-:W-:Y:S05]  /*0670*/  @!P0 BRA `(.L_x_43) ;  /* 0x0000000000b48947 */ /* 0x000fea0003800000 */
[----:B------:R-:W0:Y:S01]  /*0680*/  LDC R11, c[0x0][0x390] ;  /* 0x0000e400ff0b7b82 */ /* 0x000e220000000800 */
[----:B------:R-:W-:Y:S01]  /*0690*/  MOV R10, UR6 ;  /* 0x00000006000a7c02 */ /* 0x000fe20008000f00 */
[----:B0-----:R-:W-:-:S07]  /*06a0*/  IMAD R12, R11, UR5, R0 ;  /* 0x000000050b0c7c24 */ /* 0x001fce000f8e0200 */
.L_x_50:
[----:B------:R-:W-:Y:S01]  /*06b0*/  ISETP.GE.AND P2, PT, R5, R4, PT ;  /* 0x000000040500720c */ /* 0x000fe20003f46270 */
[----:B------:R-:W-:-:S12]  /*06c0*/  BSSY.RECONVERGENT B0, `(.L_x_44) ;  /* 0x0000024000007945 */ /* 0x000fd80003800200 */
[----:B------:R-:W-:Y:S05]  /*06d0*/  @P2 BRA `(.L_x_45) ;  /* 0x0000000000882947 */ /* 0x000fea0003800000 */
[----:B------:R-:W-:Y:S02]  /*06e0*/  IMAD R14, R10, 0x40, -R6 ;  /* 0x000000400a0e7824 */ /* 0x000fe400078e0a06 */
[----:B------:R-:W-:-:S07]  /*06f0*/  IMAD.MOV.U32 R13, RZ, RZ, R5 ;  /* 0x000000ffff0d7224 */ /* 0x000fce00078e0005 */
.L_x_49:
[----:B------:R-:W-:Y:S01]  /*0700*/  ISETP.GE.AND P2, PT, R12, R9, PT ;  /* 0x000000090c00720c */ /* 0x000fe20003f46270 */
[----:B------:R-:W-:-:S12]  /*0710*/  BSSY.RECONVERGENT B1, `(.L_x_46) ;  /* 0x000001b000017945 */ /* 0x000fd80003800200 */
[----:B------:R-:W-:Y:S05]  /*0720*/  @P2 BRA `(.L_x_47) ;  /* 0x0000000000642947 */ /* 0x000fea0003800000 */
[----:B------:R-:W0:Y:S01]  /*0730*/  S2R R19, SR_CgaCtaId ;  /* 0x0000000000137919 */ /* 0x000e220000008800 */
[----:B------:R-:W-:Y:S01]  /*0740*/  MOV R16, 0x400 ;  /* 0x0000040000107802 */ /* 0x000fe20000000f00 */
[----:B------:R-:W2:Y:S01]  /*0750*/  LDC R23, c[0x0][0x390] ;  /* 0x0000e400ff177b82 */ /* 0x000ea20000000800 */
[----:B------:R-:W-:-:S03]  /*0760*/  IADD3 R11, PT, PT, -R7, R13, RZ ;  /* 0x0000000d070b7210 */ /* 0x000fc60007ffe1ff */
[----:B------:R-:W-:Y:S02]  /*0770*/  VIADD R17, R16, 0x4000 ;  /* 0x0000400010117836 */ /* 0x000fe40000000000 */
[----:B------:R-:W-:-:S03]  /*0780*/  IMAD.IADD R15, R14, 0x1, R11 ;  /* 0x000000010e0f7824 */ /* 0x000fc600078e020b */
[C---:B0-----:R-:W-:Y:S02]  /*0790*/  LEA R18, R19.reuse, R17, 0x18 ;  /* 0x0000001113127211 */ /* 0x041fe400078ec0ff */
[----:B------:R-:W-:Y:S01]  /*07a0*/  LEA R22, R19, R16, 0x18 ;  /* 0x0000001013167211 */ /* 0x000fe200078ec0ff */
[----:B------:R-:W-:Y:S01]  /*07b0*/  IMAD.MOV.U32 R16, RZ, RZ, R12 ;  /* 0x000000ffff107224 */ /* 0x000fe200078e000c */
[----:B------:R-:W-:Y:S01]  /*07c0*/  LEA R15, R15, R18, 0x2 ;  /* 0x000000120f0f7211 */ /* 0x000fe200078e10ff */
[----:B------:R-:W-:-:S04]  /*07d0*/  IMAD R19, RZ, RZ, -UR5 ;  /* 0x80000005ff137e24 */ /* 0x000fc8000f8e02ff */
[----:B------:R0:W3:Y:S03]  /*07e0*/  LDS R18, [R15] ;  /* 0x000000000f127984 */ /* 0x0000e60000000800 */
.L_x_48:
[--C-:B0-2---:R-:W-:Y:S02]  /*07f0*/  IMAD R15, R23, R19, R16.reuse ;  /* 0x00000013170f7224 */ /* 0x105fe400078e0210 */
[----:B-1----:R-:W-:-:S03]  /*0800*/  IMAD.IADD R16, R2, 0x1, R16 ;  /* 0x0000000102107824 */ /* 0x002fc600078e0210 */
[----:B------:R-:W-:Y:S01]  /*0810*/  IADD3 R17, PT, PT, R14, R15, RZ ;  /* 0x0000000f0e117210 */ /* 0x000fe20007ffe0ff */
[----:B------:R-:W-:-:S04]  /*0820*/  IMAD R15, R11, 0x40, R15 ;  /* 0x000000400b0f7824 */ /* 0x000fc800078e020f */
[----:B------:R-:W-:Y:S01]  /*0830*/  IMAD R17, R17, 0x4, R22 ;  /* 0x0000000411117824 */ /* 0x000fe200078e0216 */
[----:B------:R-:W-:-:S05]  /*0840*/  LEA R21, R15, R22, 0x2 ;  /* 0x000000160f157211 */ /* 0x000fca00078e10ff */
[----:B------:R-:W3:Y:S04]  /*0850*/  LDS R17, [R17] ;  /* 0x0000000011117984 */ /* 0x000ee80000000800 */
[----:B------:R-:W0:Y:S01]  /*0860*/  LDS R15, [R21] ;  /* 0x00000000150f7984 */ /* 0x000e220000000800 */
[----:B---3--:R-:W-:-:S05]  /*0870*/  IMAD.IADD R20, R18, 0x1, R17 ;  /* 0x0000000112147824 */ /* 0x008fca00078e0211 */
[----:B0-----:R-:W-:-:S13]  /*0880*/  ISETP.GE.AND P2, PT, R20, R15, PT ;  /* 0x0000000f1400720c */ /* 0x001fda0003f46270 */
[----:B------:R4:W-:Y:S01]  /*0890*/  @!P2 STS [R21], R20 ;  /* 0x000000141500a388 */ /* 0x0009e20000000800 */
[----:B------:R-:W-:-:S13]  /*08a0*/  ISETP.GE.AND P2, PT, R16, R9, PT ;  /* 0x000000091000720c */ /* 0x000fda0003f46270 */
[----:B----4-:R-:W-:Y:S05]  /*08b0*/  @!P2 BRA `(.L_x_48) ;  /* 0xfffffffc00cca947 */ /* 0x010fea000383ffff */
.L_x_47:
[----:B------:R-:W-:Y:S05]  /*08c0*/  BSYNC.RECONVERGENT B1 ;  /* 0x0000000000017941 */ /* 0x000fea0003800200 */
.L_x_46:
[----:B------:R-:W-:-:S04]  /*08d0*/  IADD3 R13, PT, PT, R13, UR9, RZ ;  /* 0x000000090d0d7c10 */ /* 0x000fc8000fffe0ff */
[----:B------:R-:W-:-:S13]  /*08e0*/  ISETP.GE.AND P2, PT, R13, R4, PT ;  /* 0x000000040d00720c */ /* 0x000fda0003f46270 */
[----:B------:R-:W-:Y:S05]  /*08f0*/  @!P2 BRA `(.L_x_49) ;  /* 0xfffffffc0080a947 */ /* 0x000fea000383ffff */
.L_x_45:
[----:B------:R-:W-:Y:S05]  /*0900*/  BSYNC.RECONVERGENT B0 ;  /* 0x0000000000007941 */ /* 0x000fea0003800200 */
.L_x_44:
[----:B------:R-:W-:Y:S01]  /*0910*/  VIADD R10, R10, 0x1 ;  /* 0x000000010a0a7836 */ /* 0x000fe20000000000 */
[----:B------:R-:W-:Y:S04]  /*0920*/  BAR.SYNC.DEFER_BLOCKING 0x0 ;  /* 0x0000000000007b1d */ /* 0x000fe80000010000 */
[----:B------:R-:W-:-:S13]  /*0930*/  ISETP.GE.AND P2, PT, R10, R3, PT ;  /* 0x000000030a00720c */ /* 0x000fda0003f46270 */
[----:B------:R-:W-:Y:S05]  /*0940*/  @!P2 BRA `(.L_x_50) ;  /* 0xfffffffc0058a947 */ /* 0x000fea000383ffff */
.L_x_43:
[----:B------:R-:W-:Y:S01]  /*0950*/  ISETP.GE.AND P2, PT, R5, R4, PT ;  /* 0x000000040500720c */ /* 0x000fe20003f46270 */
[----:B------:R-:W-:-:S12]  /*0960*/  BSSY.RECONVERGENT B0, `(.L_x_51) ;  /* 0x000001f000007945 */ /* 0x000fd80003800200 */
[----:B------:R-:W-:Y:S05]  /*0970*/  @P2 BRA `(.L_x_52) ;  /* 0x0000000000742947 */ /* 0x000fea0003800000 */
[----:B------:R-:W2:Y:S01]  /*0980*/  LDC R11, c[0x0][0x390] ;  /* 0x0000e400ff0b7b82 */ /* 0x000ea20000000800 */
[----:B------:R-:W-:Y:S02]  /*0990*/  IMAD.MOV.U32 R14, RZ, RZ, R5 ;  /* 0x000000ffff0e7224 */ /* 0x000fe400078e0005 */
[----:B--2---:R-:W-:-:S07]  /*09a0*/  IMAD R18, R11, UR5, R0 ;  /* 0x000000050b127c24 */ /* 0x004fce000f8e0200 */
.L_x_56:
[----:B------:R-:W-:Y:S01]  /*09b0*/  ISETP.GE.AND P2, PT, R18, R9, PT ;  /* 0x000000091200720c */ /* 0x000fe20003f46270 */
[----:B------:R-:W-:-:S12]  /*09c0*/  BSSY.RECONVERGENT B1, `(.L_x_53) ;  /* 0x0000015000017945 */ /* 0x000fd80003800200 */
[----:B--2---:R-:W-:Y:S05]  /*09d0*/  @P2 BRA `(.L_x_54) ;  /* 0x00000000004c2947 */ /* 0x004fea0003800000 */
[----:B------:R-:W2:Y:S01]  /*09e0*/  S2R R13, SR_CgaCtaId ;  /* 0x00000000000d7919 */ /* 0x000ea20000008800 */
[----:B------:R-:W3:Y:S01]  /*09f0*/  LDC R22, c[0x0][0x390] ;  /* 0x0000e400ff167b82 */ /* 0x000ee20000000800 */
[----:B0-----:R-:W-:Y:S01]  /*0a00*/  MOV R12, 0x400 ;  /* 0x00000400000c7802 */ /* 0x001fe20000000f00 */
[----:B------:R-:W-:Y:S01]  /*0a10*/  IMAD.MOV.U32 R15, RZ, RZ, R18 ;  /* 0x000000ffff0f7224 */ /* 0x000fe200078e0012 */
[----:B------:R-:W-:Y:S01]  /*0a20*/  IADD3 R19, PT, PT, -R7, R14, RZ ;  /* 0x0000000e07137210 */ /* 0x000fe20007ffe1ff */
[----:B------:R-:W-:-:S04]  /*0a30*/  IMAD R20, RZ, RZ, -UR5 ;  /* 0x80000005ff147e24 */ /* 0x000fc8000f8e02ff */
[----:B------:R-:W0:Y:S08]  /*0a40*/  LDC R23, c[0x0][0x388] ;  /* 0x0000e200ff177b82 */ /* 0x000e300000000800 */
[----:B------:R-:W4:Y:S01]  /*0a50*/  LDC.64 R10, c[0x0][0x380] ;  /* 0x0000e000ff0a7b82 */ /* 0x000f220000000a00 */
[----:B--2---:R-:W-:-:S07]  /*0a60*/  LEA R21, R13, R12, 0x18 ;  /* 0x0000000c0d157211 */ /* 0x004fce00078ec0ff */
.L_x_55:
[--C-:B--23--:R-:W-:Y:S02]  /*0a70*/  IMAD R12, R22, R20, R15.reuse ;  /* 0x00000014160c7224 */ /* 0x10cfe400078e020f */
[--C-:B0-----:R-:W-:Y:S02]  /*0a80*/  IMAD R13, R14, R23, R15.reuse ;  /* 0x000000170e0d7224 */ /* 0x101fe400078e020f */
[----:B-1----:R-:W-:Y:S01]  /*0a90*/  IMAD.IADD R15, R2, 0x1, R15 ;  /* 0x00000001020f7824 */ /* 0x002fe200078e020f */
[----:B------:R-:W-:-:S04]  /*0aa0*/  LEA R12, R19, R12, 0x6 ;  /* 0x0000000c130c7211 */ /* 0x000fc800078e30ff */
[----:B------:R-:W-:Y:S01]  /*0ab0*/  ISETP.GE.AND P2, PT, R15, R9, PT ;  /* 0x000000090f00720c */ /* 0x000fe20003f46270 */
[----:B------:R-:W-:Y:S02]  /*0ac0*/  IMAD R16, R12, 0x4, R21 ;  /* 0x000000040c107824 */ /* 0x000fe400078e0215 */
[----:B----4-:R-:W-:-:S03]  /*0ad0*/  IMAD.WIDE R12, R13, 0x4, R10 ;  /* 0x000000040d0c7825 */ /* 0x010fc600078e020a */
[----:B------:R-:W0:Y:S04]  /*0ae0*/  LDS R17, [R16] ;  /* 0x0000000010117984 */ /* 0x000e280000000800 */
[----:B0-----:R2:W-:Y:S03]  /*0af0*/  STG.E desc[UR10][R12.64], R17 ;  /* 0x000000110c007986 */ /* 0x0015e6000c10190a */
[----:B------:R-:W-:Y:S05]  /*0b00*/  @!P2 BRA `(.L_x_55) ;  /* 0xfffffffc00d8a947 */ /* 0x000fea000383ffff */
.L_x_54:
[----:B------:R-:W-:Y:S05]  /*0b10*/  BSYNC.RECONVERGENT B1 ;  /* 0x0000000000017941 */ /* 0x000fea0003800200 */
.L_x_53:
[----:B------:R-:W-:-:S04]  /*0b20*/  IADD3 R14, PT, PT, R14, UR9, RZ ;  /* 0x000000090e0e7c10 */ /* 0x000fc8000fffe0ff */
[----:B------:R-:W-:-:S13]  /*0b30*/  ISETP.GE.AND P2, PT, R14, R4, PT ;  /* 0x000000040e00720c */ /* 0x000fda0003f46270 */
[----:B------:R-:W-:Y:S05]  /*0b40*/  @!P2 BRA `(.L_x_56) ;  /* 0xfffffffc0098a947 */ /* 0x000fea000383ffff */
.L_x_52:
[----:B------:R-:W-:Y:S05]  /*0b50*/  BSYNC.RECONVERGENT B0 ;  /* 0x0000000000007941 */ /* 0x000fea0003800200 */
.L_x_51:
[----:B------:R-:W3:Y:S02]  /*0b60*/  LDCU UR6, c[0x0][0x374] ;  /* 0x00006e80ff0677ac */ /* 0x000ee40008000800 */
[----:B---3--:R-:W-:-:S04]  /*0b70*/  UIADD3 UR5, UPT, UPT, UR6, UR5, URZ ;  /* 0x0000000506057290 */ /* 0x008fc8000fffe0ff */
[----:B------:R-:W-:-:S09]  /*0b80*/  UISETP.GE.AND UP0, UPT, UR5, UR8, UPT ;  /* 0x000000080500728c */ /* 0x000fd2000bf06270 */
[----:B------:R-:W-:Y:S05]  /*0b90*/  BRA.U !UP0, `(.L_x_57) ;  /* 0xfffffff508a47547 */ /* 0x000fea000b83ffff */
.L_x_30:
[----:B------:R-:W3:Y:S01]  /*0ba0*/  LDC R5, c[0x0][0x370] ;  /* 0x0000dc00ff057b82 */ /* 0x000ee20000000800 */
[----:B------:R-:W4:Y:S01]  /*0bb0*/  LDCU UR5, c[0x0][0x3a4] ;  /* 0x00007480ff0577ac */ /* 0x000f220008000800 */
[----:B------:R-:W4:Y:S02]  /*0bc0*/  LDCU UR6, c[0x0][0x398] ;  /* 0x00007300ff0677ac */ /* 0x000f240008000800 */
[----:B----4-:R-:W-:Y:S01]  /*0bd0*/  UIADD3 UR5, UPT, UPT, UR5, UR6, URZ ;  /* 0x0000000605057290 */ /* 0x010fe2000fffe0ff */
[----:B---3--:R-:W-:-:S05]  /*0be0*/  IMAD.IADD R8, R5, 0x1, R8 ;  /* 0x0000000105087824 */ /* 0x008fca00078e0208 */
[----:B------:R-:W-:-:S13]  /*0bf0*/  ISETP.GE.AND P2, PT, R8, UR5, PT ;  /* 0x0000000508007c0c */ /* 0x000fda000bf46270 */
[----:B------:R-:W-:Y:S05]  /*0c00*/  @!P2 BRA `(.L_x_58) ;  /* 0xfffffff40064a947 */ /* 0x000fea000383ffff */
[----:B--2---:R-:W-:Y:S05]  /*0c10*/  EXIT ;  /* 0x000000000000794d */ /* 0x004fea0003800000 */
.L_x_59:
        /* <DEDUP_REMOVED lines=14> */
.L_x_121:


//--------------------- .text._Z15phase3_cal_cudaPiiiiiiiii --------------------------
	.section	.text._Z15phase3_cal_cudaPiiiiiiiii,"ax",@progbits
	.align	128
        .global         _Z15phase3_cal_cudaPiiiiiiiii
        .type           _Z15phase3_cal_cudaPiiiiiiiii,@function
        .size           _Z15phase3_cal_cudaPiiiiiiiii,(.L_x_122 - _Z15phase3_cal_cudaPiiiiiiiii)
        .other          _Z15phase3_cal_cudaPiiiiiiiii,@"STO_CUDA_ENTRY STV_DEFAULT"
_Z15phase3_cal_cudaPiiiiiiiii:
.text._Z15phase3_cal_cudaPiiiiiiiii:
        /* <DEDUP_REMOVED lines=11> */
[----:B------:R-:W3:Y:S01]  /*00b0*/  S2R R11, SR_TID.Y ;  /* 0x00000000000b7919 */ /* 0x000ee20000002200 */
[----:B------:R-:W4:Y:S05]  /*00c0*/  LDCU.64 UR10, c[0x0][0x358] ;  /* 0x00006b00ff0a77ac */ /* 0x000f2a0008000a00 */
[----:B------:R-:W5:Y:S08]  /*00d0*/  LDC R13, c[0x0][0x388] ;  /* 0x0000e200ff0d7b82 */ /* 0x000f700000000800 */
[----:B------:R-:W2:Y:S01]  /*00e0*/  S2UR UR4, SR_CTAID.Y ;  /* 0x00000000000479c3 */ /* 0x000ea20000002600 */
[----:B-1----:R-:W-:-:S07]  /*00f0*/  IMAD.SHL.U32 R10, R6, 0x40, RZ ;  /* 0x00000040060a7824 */ /* 0x002fce00078e00ff */
[----:B------:R-:W1:Y:S01]  /*0100*/  LDC R9, c[0x0][0x364] ;  /* 0x0000d900ff097b82 */ /* 0x000e620000000800 */
[----:B------:R-:W-:Y:S01]  /*0110*/  IMAD.SHL.U32 R6, R6, 0x1000, RZ ;  /* 0x0000100006067824 */ /* 0x000fe200078e00ff */
[----:B------:R-:W1:Y:S01]  /*0120*/  LDCU UR9, c[0x0][0x360] ;  /* 0x00006c00ff0977ac */ /* 0x000e620008000800 */
[C---:B0-----:R-:W-:Y:S01]  /*0130*/  IMAD.IADD R3, R10.reuse, 0x1, R3 ;  /* 0x000000010a037824 */ /* 0x041fe200078e0203 */
[C---:B-----5:R-:W-:Y:S02]  /*0140*/  VIADDMNMX R8, R10.reuse, 0x40, R13, PT ;  /* 0x000000400a087846 */ /* 0x060fe4000380010d */
[C---:B------:R-:W-:Y:S02]  /*0150*/  ISETP.GE.AND P0, PT, R10.reuse, R13, PT ;  /* 0x0000000d0a00720c */ /* 0x040fe40003f06270 */
[----:B---3--:R-:W-:Y:S02]  /*0160*/  IADD3 R5, PT, PT, R10, R11, RZ ;  /* 0x0000000b0a057210 */ /* 0x008fe40007ffe0ff */
[----:B------:R-:W-:-:S02]  /*0170*/  ISETP.GT.AND P1, PT, R8, R3, PT ;  /* 0x000000030800720c */ /* 0x000fc40003f24270 */
[----:B------:R-:W-:Y:S01]  /*0180*/  ISETP.GT.AND P2, PT, R8, R5, PT ;  /* 0x000000050800720c */ /* 0x000fe20003f44270 */
[----:B--2---:R-:W-:Y:S01]  /*0190*/  UIADD3 UR4, UPT, UPT, UR4, UR5, URZ ;  /* 0x0000000504047290 */ /* 0x004fe2000fffe0ff */
[----:B----4-:R-:W-:-:S13]  /*01a0*/  ISETP.NE.AND P0, PT, R10, 0x7fffffc0, !P0 ;  /* 0x7fffffc00a00780c */ /* 0x010fda0004705270 */
.L_x_94:
[----:B0-----:R-:W0:Y:S01]  /*01b0*/  LDCU UR5, c[0x0][0x39c] ;  /* 0x00007380ff0577ac */ /* 0x001e220008000800 */
[----:B------:R-:W0:Y:S02]  /*01c0*/  LDCU UR6, c[0x0][0x3a0] ;  /* 0x00007400ff0677ac */ /* 0x000e240008000800 */
[----:B0-----:R-:W-:-:S04]  /*01d0*/  UIADD3 UR5, UPT, UPT, UR5, UR6, URZ ;  /* 0x0000000605057290 */ /* 0x001fc8000fffe0ff */
[----:B------:R-:W-:-:S09]  /*01e0*/  UISETP.GE.AND UP0, UPT, UR4, UR5, UPT ;  /* 0x000000050400728c */ /* 0x000fd2000bf06270 */
[----:B------:R-:W-:Y:S05]  /*01f0*/  BRA.U UP0, `(.L_x_60) ;  /* 0x0000000900ec7547 */ /* 0x000fea000b800000 */
[----:B------:R-:W0:Y:S01]  /*0200*/  LDC R3, c[0x0][0x388] ;  /* 0x0000e200ff037b82 */ /* 0x000e220000000800 */
[----:B------:R-:W2:Y:S01]  /*0210*/  LDCU UR5, c[0x0][0x390] ;  /* 0x00007200ff0577ac */ /* 0x000ea20008000800 */
[----:B------:R-:W3:Y:S01]  /*0220*/  S2R R5, SR_TID.X ;  /* 0x0000000000057919 */ /* 0x000ee20000002100 */
[----:B--2---:R-:W-:-:S05]  /*0230*/  IMAD R4, R7, UR5, RZ ;  /* 0x0000000507047c24 */ /* 0x004fca000f8e02ff */
[----:B0-----:R-:W-:Y:S01]  /*0240*/  VIADDMNMX R3, R4, UR5, R3, PT ;  /* 0x0000000504037c46 */ /* 0x001fe2000b800103 */
[----:B---3--:R-:W-:-:S06]  /*0250*/  UMOV UR5, UR4 ;  /* 0x0000000400057c82 */ /* 0x008fcc0008000000 */
.L_x_93:
        /* <DEDUP_REMOVED lines=8> */
[----:B------:R-:W-:Y:S01]  /*02e0*/  IMAD.IADD R23, R2, 0x1, R11 ;  /* 0x0000000102177824 */ /* 0x000fe200078e020b */
[----:B------:R-:W-:-:S07]  /*02f0*/  MOV R18, R12 ;  /* 0x0000000c00127202 */ /* 0x000fce0000000f00 */
.L_x_66:
[----:B------:R-:W-:Y:S01]  /*0300*/  ISETP.GE.AND P3, PT, R23, R0, PT ;  /* 0x000000001700720c */ /* 0x000fe20003f66270 */
[----:B------:R-:W-:-:S12]  /*0310*/  BSSY.RECONVERGENT B1, `(.L_x_63) ;  /* 0x0000014000017945 */ /* 0x000fd80003800200 */
[----:B------:R-:W-:Y:S05]  /*0320*/  @P3 BRA `(.L_x_64) ;  /* 0x0000000000483947 */ /* 0x000fea0003800000 */
[----:B------:R-:W0:Y:S01]  /*0330*/  S2UR UR7, SR_CgaCtaId ;  /* 0x00000000000779c3 */ /* 0x000e220000008800 */
[----:B------:R-:W2:Y:S01]  /*0340*/  LDCU UR8, c[0x0][0x388] ;  /* 0x00007100ff0877ac */ /* 0x000ea20008000800 */
[----:B------:R-:W-:Y:S02]  /*0350*/  IMAD R13, R4, -0x40, R11 ;  /* 0xffffffc0040d7824 */ /* 0x000fe400078e020b */
[----:B------:R-:W-:Y:S01]  /*0360*/  IMAD.MOV.U32 R21, RZ, RZ, R23 ;  /* 0x000000ffff157224 */ /* 0x000fe200078e0017 */
[----:B------:R-:W-:Y:S01]  /*0370*/  UMOV UR6, 0x400 ;  /* 0x0000040000067882 */ /* 0x000fe20000000000 */
[C---:B------:R-:W-:Y:S02]  /*0380*/  IMAD R13, R18.reuse, 0x40, R13 ;  /* 0x00000040120d7824 */ /* 0x040fe400078e020d */
[----:B------:R-:W3:Y:S01]  /*0390*/  LDC.64 R14, c[0x0][0x380] ;  /* 0x0000e000ff0e7b82 */ /* 0x000ee20000000a00 */
[----:B--2---:R-:W-:Y:S01]  /*03a0*/  IMAD R19, R18, UR8, R23 ;  /* 0x0000000812137c24 */ /* 0x004fe2000f8e0217 */
[----:B0-----:R-:W-:-:S06]  /*03b0*/  ULEA UR6, UR7, UR6, 0x18 ;  /* 0x0000000607067291 */ /* 0x001fcc000f8ec0ff */
[----:B------:R-:W-:-:S07]  /*03c0*/  LEA R20, R13, UR6, 0x2 ;  /* 0x000000060d147c11 */ /* 0x000fce000f8e10ff */
.L_x_65:
[----:B---3--:R-:W-:-:S06]  /*03d0*/  IMAD.WIDE R16, R19, 0x4, R14 ;  /* 0x0000000413107825 */ /* 0x008fcc00078e020e */
[----:B------:R-:W2:Y:S01]  /*03e0*/  LDG.E R17, desc[UR10][R16.64] ;  /* 0x0000000a10117981 */ /* 0x000ea2000c1e1900 */
[C---:B-1----:R-:W-:Y:S01]  /*03f0*/  IMAD.IADD R21, R9.reuse, 0x1, R21 ;  /* 0x0000000109157824 */ /* 0x042fe200078e0215 */
[----:B------:R-:W-:-:S04]  /*0400*/  IADD3 R19, PT, PT, R9, R19, RZ ;  /* 0x0000001309137210 */ /* 0x000fc80007ffe0ff */
[----:B------:R-:W-:Y:S01]  /*0410*/  ISETP.GE.AND P3, PT, R21, R0, PT ;  /* 0x000000001500720c */ /* 0x000fe20003f66270 */
[----:B--2---:R0:W-:Y:S02]  /*0420*/  STS [R20], R17 ;  /* 0x0000001114007388 */ /* 0x0041e40000000800 */
[----:B0-----:R-:W-:-:S10]  /*0430*/  IMAD R20, R9, 0x4, R20 ;  /* 0x0000000409147824 */ /* 0x001fd400078e0214 */
[----:B------:R-:W-:Y:S05]  /*0440*/  @!P3 BRA `(.L_x_65) ;  /* 0xfffffffc00e0b947 */ /* 0x000fea000383ffff */
.L_x_64:
[----:B-1----:R-:W-:Y:S05]  /*0450*/  BSYNC.RECONVERGENT B1 ;  /* 0x0000000000017941 */ /* 0x002fea0003800200 */
.L_x_63:
[----:B------:R-:W-:-:S05]  /*0460*/  VIADD R18, R18, UR9 ;  /* 0x0000000912127c36 */ /* 0x000fca0008000000 */
[----:B------:R-:W-:-:S13]  /*0470*/  ISETP.GE.AND P3, PT, R18, R3, PT ;  /* 0x000000031200720c */ /* 0x000fda0003f66270 */
[----:B------:R-:W-:Y:S05]  /*0480*/  @!P3 BRA `(.L_x_66) ;  /* 0xfffffffc009cb947 */ /* 0x000fea000383ffff */
.L_x_62:
[----:B-1----:R-:W-:Y:S05]  /*0490*/  BSYNC.RECONVERGENT B0 ;  /* 0x0000000000007941 */ /* 0x002fea0003800200 */
.L_x_61:
[----:B------:R-:W0:Y:S01]  /*04a0*/  LDCU UR6, c[0x0][0x388] ;  /* 0x00007100ff0677ac */ /* 0x000e220008000800 */
[----:B------:R-:W-:Y:S04]  /*04b0*/  BSSY.RECONVERGENT B0, `(.L_x_67) ;  /* 0x000001d000007945 */ /* 0x000fe80003800200 */
[----:B------:R-:W-:Y:S05]  /*04c0*/  @!P1 BRA `(.L_x_68) ;  /* 0x00000000006c9947 */ /* 0x000fea0003800000 */
[----:B------:R-:W-:Y:S01]  /*04d0*/  IMAD.IADD R13, R10, 0x1, R5 ;  /* 0x000000010a0d7824 */ /* 0x000fe200078e0205 */
[----:B------:R-:W-:-:S07]  /*04e0*/  IADD3 R19, PT, PT, R2, R11, RZ ;  /* 0x0000000b02137210 */ /* 0x000fce0007ffe0ff */
.L_x_72:
[----:B------:R-:W-:Y:S01]  /*04f0*/  ISETP.GE.AND P3, PT, R19, R0, PT ;  /* 0x000000001300720c */ /* 0x000fe20003f66270 */
[----:B------:R-:W-:-:S12]  /*0500*/  BSSY.RECONVERGENT B1, `(.L_x_69) ;  /* 0x0000014000017945 */ /* 0x000fd80003800200 */
[----:B-1----:R-:W-:Y:S05]  /*0510*/  @P3 BRA `(.L_x_70) ;  /* 0x0000000000483947 */ /* 0x002fea0003800000 */
[----:B------:R-:W1:Y:S01]  /*0520*/  S2R R18, SR_CgaCtaId ;  /* 0x0000000000127919 */ /* 0x000e620000008800 */
[----:B------:R-:W2:Y:S01]  /*0530*/  LDC R21, c[0x0][0x394] ;  /* 0x0000e500ff157b82 */ /* 0x000ea20000000800 */
[----:B------:R-:W-:-:S05]  /*0540*/  MOV R17, 0x400 ;  /* 0x0000040000117802 */ /* 0x000fca0000000f00 */
[----:B------:R-:W-:Y:S02]  /*0550*/  VIADD R17, R17, 0x8000 ;  /* 0x0000800011117836 */ /* 0x000fe40000000000 */
[----:B------:R-:W3:Y:S01]  /*0560*/  LDC.64 R14, c[0x0][0x380] ;  /* 0x0000e000ff0e7b82 */ /* 0x000ee20000000a00 */
[----:B--2---:R-:W-:-:S05]  /*0570*/  IMAD R16, R21, 0x1000, R2 ;  /* 0x0000100015107824 */ /* 0x004fca00078e0202 */
[----:B------:R-:W-:Y:S02]  /*0580*/  LEA R25, R13, -R16, 0x6 ;  /* 0x800000100d197211 */ /* 0x000fe400078e30ff */
[----:B-1----:R-:W-:Y:S01]  /*0590*/  LEA R21, R18, R17, 0x18 ;  /* 0x0000001112157211 */ /* 0x002fe200078ec0ff */
[----:B---3--:R-:W-:-:S07]  /*05a0*/  IMAD.MOV.U32 R18, RZ, RZ, R19 ;  /* 0x000000ffff127224 */ /* 0x008fce00078e0013 */
.L_x_71:
[----:B0-----:R-:W-:-:S04]  /*05b0*/  IMAD R17, R13, UR6, R18 ;  /* 0x000000060d117c24 */ /* 0x001fc8000f8e0212 */
[----:B-1----:R-:W-:-:S06]  /*05c0*/  IMAD.WIDE R16, R17, 0x4, R14 ;  /* 0x0000000411107825 */ /* 0x002fcc00078e020e */
[----:B------:R-:W2:Y:S01]  /*05d0*/  LDG.E R16, desc[UR10][R16.64] ;  /* 0x0000000a10107981 */ /* 0x000ea2000c1e1900 */
[--C-:B------:R-:W-:Y:S02]  /*05e0*/  IMAD.IADD R20, R25, 0x1, R18.reuse ;  /* 0x0000000119147824 */ /* 0x100fe400078e0212 */
[----:B------:R-:W-:Y:S02]  /*05f0*/  IMAD.IADD R18, R9, 0x1, R18 ;  /* 0x0000000109127824 */ /* 0x000fe400078e0212 */
[----:B------:R-:W-:-:S03]  /*0600*/  IMAD R23, R20, 0x4, R21 ;  /* 0x0000000414177824 */ /* 0x000fc600078e0215 */
[----:B------:R-:W-:Y:S02]  /*0610*/  ISETP.GE.AND P3, PT, R18, R0, PT ;  /* 0x000000001200720c */ /* 0x000fe40003f66270 */
[----:B--2---:R1:W-:Y:S11]  /*0620*/  STS [R23], R16 ;  /* 0x0000001017007388 */ /* 0x0043f60000000800 */
[----:B------:R-:W-:Y:S05]  /*0630*/  @!P3 BRA `(.L_x_71) ;  /* 0xfffffffc00dcb947 */ /* 0x000fea000383ffff */
.L_x_70:
[----:B0-----:R-:W-:Y:S05]  /*0640*/  BSYNC.RECONVERGENT B1 ;  /* 0x0000000000017941 */ /* 0x001fea0003800200 */
.L_x_69:
[----:B------:R-:W-:-:S04]  /*0650*/  IADD3 R13, PT, PT, R13, UR9, RZ ;  /* 0x000000090d0d7c10 */ /* 0x000fc8000fffe0ff */
[----:B------:R-:W-:-:S13]  /*0660*/  ISETP.GE.AND P3, PT, R13, R8, PT ;  /* 0x000000080d00720c */ /* 0x000fda0003f66270 */
[----:B------:R-:W-:Y:S05]  /*0670*/  @!P3 BRA `(.L_x_72) ;  /* 0xfffffffc009cb947 */ /* 0x000fea000383ffff */
.L_x_68:
[----:B0-----:R-:W-:Y:S05]  /*0680*/  BSYNC.RECONVERGENT B0 ;  /* 0x0000000000007941 */ /* 0x001fea0003800200 */
.L_x_67:
[----:B------:R-:W0:Y:S01]  /*0690*/  LDCU UR6, c[0x0][0x388] ;  /* 0x00007100ff0677ac */ /* 0x000e220008000800 */
[----:B------:R-:W-:Y:S04]  /*06a0*/  BSSY.RECONVERGENT B0, `(.L_x_73) ;  /* 0x000001c000007945 */ /* 0x000fe80003800200 */
[----:B------:R-:W-:Y:S05]  /*06b0*/  @!P2 BRA `(.L_x_74) ;  /* 0x000000000068a947 */ /* 0x000fea0003800000 */
[----:B------:R-:W-:-:S07]  /*06c0*/  IMAD.IADD R13, R10, 0x1, R11 ;  /* 0x000000010a0d7824 */ /* 0x000fce00078e020b */
.L_x_78:
[----:B------:R-:W-:Y:S01]  /*06d0*/  ISETP.GE.AND P3, PT, R12, R3, PT ;  /* 0x000000030c00720c */ /* 0x000fe20003f66270 */
[----:B------:R-:W-:-:S12]  /*06e0*/  BSSY.RECONVERGENT B1, `(.L_x_75) ;  /* 0x0000014000017945 */ /* 0x000fd80003800200 */
[----:B--2---:R-:W-:Y:S05]  /*06f0*/  @P3 BRA `(.L_x_76) ;  /* 0x0000000000483947 */ /* 0x004fea0003800000 */
[----:B------:R-:W2:Y:S01]  /*0700*/  S2R R20, SR_CgaCtaId ;  /* 0x0000000000147919 */ /* 0x000ea20000008800 */
[----:B------:R-:W1:Y:S01]  /*0710*/  LDC R19, c[0x0][0x394] ;  /* 0x0000e500ff137b82 */ /* 0x000e620000000800 */
[----:B------:R-:W-:Y:S02]  /*0720*/  MOV R17, 0x400 ;  /* 0x0000040000117802 */ /* 0x000fe40000000f00 */
[----:B------:R-:W-:-:S03]  /*0730*/  MOV R18, R12 ;  /* 0x0000000c00127202 */ /* 0x000fc60000000f00 */
[----:B------:R-:W-:Y:S02]  /*0740*/  VIADD R17, R17, 0x4000 ;  /* 0x0000400011117836 */ /* 0x000fe40000000000 */
[----:B------:R-:W3:Y:S01]  /*0750*/  LDC.64 R14, c[0x0][0x380] ;  /* 0x0000e000ff0e7b82 */ /* 0x000ee20000000a00 */
[----:B-1----:R-:W-:-:S04]  /*0760*/  IMAD R16, R19, 0x1000, R4 ;  /* 0x0000100013107824 */ /* 0x002fc800078e0204 */
[----:B------:R-:W-:Y:S01]  /*0770*/  IMAD R21, R13, 0x40, -R16 ;  /* 0x000000400d157824 */ /* 0x000fe200078e0a10 */
[----:B--2---:R-:W-:-:S07]  /*0780*/  LEA R20, R20, R17, 0x18 ;  /* 0x0000001114147211 */ /* 0x004fce00078ec0ff */
.L_x_77:
[----:B0-----:R-:W-:-:S04]  /*0790*/  IMAD R17, R18, UR6, R13 ;  /* 0x0000000612117c24 */ /* 0x001fc8000f8e020d */
[----:B--23--:R-:W-:-:S06]  /*07a0*/  IMAD.WIDE R16, R17, 0x4, R14 ;  /* 0x0000000411107825 */ /* 0x00cfcc00078e020e */
[----:B------:R-:W2:Y:S01]  /*07b0*/  LDG.E R16, desc[UR10][R16.64] ;  /* 0x0000000a10107981 */ /* 0x000ea2000c1e1900 */
[----:B------:R-:W-:Y:S02]  /*07c0*/  IMAD.IADD R19, R21, 0x1, R18 ;  /* 0x0000000115137824 */ /* 0x000fe400078e0212 */
[----:B------:R-:W-:-:S03]  /*07d0*/  VIADD R18, R18, UR9 ;  /* 0x0000000912127c36 */ /* 0x000fc60008000000 */
[----:B------:R-:W-:Y:S02]  /*07e0*/  LEA R19, R19, R20, 0x2 ;  /* 0x0000001413137211 */ /* 0x000fe400078e10ff */
[----:B------:R-:W-:-:S03]  /*07f0*/  ISETP.GE.AND P3, PT, R18, R3, PT ;  /* 0x000000031200720c */ /* 0x000fc60003f66270 */
[----:B--2---:R2:W-:Y:S10]  /*0800*/  STS [R19], R16 ;  /* 0x0000001013007388 */ /* 0x0045f40000000800 */
[----:B------:R-:W-:Y:S05]  /*0810*/  @!P3 BRA `(.L_x_77) ;  /* 0xfffffffc00dcb947 */ /* 0x000fea000383ffff */
.L_x_76:
[----:B0-----:R-:W-:Y:S05]  /*0820*/  BSYNC.RECONVERGENT B1 ;  /* 0x0000000000017941 */ /* 0x001fea0003800200 */
.L_x_75:
[----:B------:R-:W-:-:S05]  /*0830*/  IMAD.IADD R13, R9, 0x1, R13 ;  /* 0x00000001090d7824 */ /* 0x000fca00078e020d */
[----:B------:R-:W-:-:S13]  /*0840*/  ISETP.GE.AND P3, PT, R13, R8, PT ;  /* 0x000000080d00720c */ /* 0x000fda0003f66270 */
[----:B------:R-:W-:Y:S05]  /*0850*/  @!P3 BRA `(.L_x_78) ;  /* 0xfffffffc009cb947 */ /* 0x000fea000383ffff */
.L_x_74:
[----:B0-----:R-:W-:Y:S05]  /*0860*/  BSYNC.RECONVERGENT B0 ;  /* 0x0000000000007941 */ /* 0x001fea0003800200 */
.L_x_73:
[----:B------:R-:W-:Y:S06]  /*0870*/  BAR.SYNC.DEFER_BLOCKING 0x0 ;  /* 0x0000000000007b1d */ /* 0x000fec0000010000 */
[----:B------:R-:W-:Y:S05]  /*0880*/  @!P0 BRA `(.L_x_79) ;  /* 0x0000000000b08947 */ /* 0x000fea0003800000 */
[----:B------:R-:W-:Y:S01]  /*0890*/  IADD3 R13, PT, PT, R2, R11, RZ ;  /* 0x0000000b020d7210 */ /* 0x000fe20007ffe0ff */
[----:B------:R-:W-:-:S07]  /*08a0*/  IMAD.MOV.U32 R15, RZ, RZ, R10 ;  /* 0x000000ffff0f7224 */ /* 0x000fce00078e000a */
.L_x_86:
[----:B------:R-:W-:Y:S01]  /*08b0*/  ISETP.GE.AND P3, PT, R12, R3, PT ;  /* 0x000000030c00720c */ /* 0x000fe20003f66270 */
[----:B------:R-:W-:-:S12]  /*08c0*/  BSSY.RECONVERGENT B0, `(.L_x_80) ;  /* 0x0000024000007945 */ /* 0x000fd80003800200 */
[----:B------:R-:W-:Y:S05]  /*08d0*/  @P3 BRA `(.L_x_81) ;  /* 0x0000000000883947 */ /* 0x000fea0003800000 */
[----:B------:R-:W-:Y:S01]  /*08e0*/  IMAD R14, R15, 0x40, -R6 ;  /* 0x000000400f0e7824 */ /* 0x000fe200078e0a06 */
[----:B-12---:R-:W-:-:S07]  /*08f0*/  MOV R16, R12 ;  /* 0x0000000c00107202 */ /* 0x006fce0000000f00 */
.L_x_85:
[----:B------:R-:W-:Y:S01]  /*0900*/  ISETP.GE.AND P3, PT, R13, R0, PT ;  /* 0x000000000d00720c */ /* 0x000fe20003f66270 */
[----:B------:R-:W-:-:S12]  /*0910*/  BSSY.RECONVERGENT B1, `(.L_x_82) ;  /* 0x000001b000017945 */ /* 0x000fd80003800200 */
[----:B------:R-:W-:Y:S05]  /*0920*/  @P3 BRA `(.L_x_83) ;  /* 0x0000000000643947 */ /* 0x000fea0003800000 */
[----:B------:R-:W0:Y:S01]  /*0930*/  S2R R21, SR_CgaCtaId ;  /* 0x0000000000157919 */ /* 0x000e220000008800 */
[----:B------:R-:W-:Y:S01]  /*0940*/  MOV R19, 0x400 ;  /* 0x0000040000137802 */ /* 0x000fe20000000f00 */
[----:B------:R-:W-:-:S04]  /*0950*/  IMAD.IADD R17, R16, 0x1, -R4 ;  /* 0x0000000110117824 */ /* 0x000fc800078e0a04 */
[----:B------:R-:W-:Y:S01]  /*0960*/  VIADD R20, R19, 0x4000 ;  /* 0x0000400013147836 */ /* 0x000fe20000000000 */
[----:B------:R-:W-:-:S04]  /*0970*/  IADD3 R18, PT, PT, R14, R17, RZ ;  /* 0x000000110e127210 */ /* 0x000fc80007ffe0ff */
[----:B0-----:R-:W-:Y:S01]  /*0980*/  LEA R23, R21, R20, 0x18 ;  /* 0x0000001415177211 */ /* 0x001fe200078ec0ff */
[----:B------:R-:W-:Y:S01]  /*0990*/  VIADD R20, R19, 0x8000 ;  /* 0x0000800013147836 */ /* 0x000fe20000000000 */
[----:B------:R-:W-:-:S03]  /*09a0*/  LEA R19, R21, R19, 0x18 ;  /* 0x0000001315137211 */ /* 0x000fc600078ec0ff */
[----:B------:R-:W-:Y:S01]  /*09b0*/  IMAD R18, R18, 0x4, R23 ;  /* 0x0000000412127824 */ /* 0x000fe200078e0217 */
[----:B------:R-:W-:Y:S02]  /*09c0*/  LEA R25, R21, R20, 0x18 ;  /* 0x0000001415197211 */ /* 0x000fe400078ec0ff */
[----:B------:R-:W-:-:S03]  /*09d0*/  MOV R21, R13 ;  /* 0x0000000d00157202 */ /* 0x000fc60000000f00 */
[----:B------:R-:W0:Y:S04]  /*09e0*/  LDS R18, [R18] ;  /* 0x0000000012127984 */ /* 0x000e280000000800 */
.L_x_84:
[----:B------:R-:W-:Y:S02]  /*09f0*/  IMAD.IADD R20, R21, 0x1, -R2 ;  /* 0x0000000115147824 */ /* 0x000fe400078e0a02 */
[----:B------:R-:W-:Y:S02]  /*0a00*/  IMAD.IADD R21, R9, 0x1, R21 ;  /* 0x0000000109157824 */ /* 0x000fe400078e0215 */
[----:B------:R-:W-:Y:S01]  /*0a10*/  IMAD.IADD R22, R14, 0x1, R20 ;  /* 0x000000010e167824 */ /* 0x000fe200078e0214 */
[----:B------:R-:W-:-:S03]  /*0a20*/  LEA R20, R17, R20, 0x6 ;  /* 0x0000001411147211 */ /* 0x000fc600078e30ff */
[----:B------:R-:W-:Y:S02]  /*0a30*/  IMAD R22, R22, 0x4, R25 ;  /* 0x0000000416167824 */ /* 0x000fe400078e0219 */
[----:B------:R-:W-:-:S03]  /*0a40*/  IMAD R24, R20, 0x4, R19 ;  /* 0x0000000414187824 */ /* 0x000fc600078e0213 */
[----:B------:R-:W0:Y:S04]  /*0a50*/  LDS R23, [R22] ;  /* 0x0000000016177984 */ /* 0x000e280000000800 */
[----:B------:R-:W1:Y:S01]  /*0a60*/  LDS R20, [R24] ;  /* 0x0000000018147984 */ /* 0x000e620000000800 */
[----:B0-----:R-:W-:-:S04]  /*0a70*/  IADD3 R23, PT, PT, R18, R23, RZ ;  /* 0x0000001712177210 */ /* 0x001fc80007ffe0ff */
[----:B-1----:R-:W-:-:S13]  /*0a80*/  ISETP.GE.AND P3, PT, R23, R20, PT ;  /* 0x000000141700720c */ /* 0x002fda0003f66270 */
[----:B------:R1:W-:Y:S01]  /*0a90*/  @!P3 STS [R24], R23 ;  /* 0x000000171800b388 */ /* 0x0003e20000000800 */
[----:B------:R-:W-:-:S13]  /*0aa0*/  ISETP.GE.AND P3, PT, R21, R0, PT ;  /* 0x000000001500720c */ /* 0x000fda0003f66270 */
[----:B-1----:R-:W-:Y:S05]  /*0ab0*/  @!P3 BRA `(.L_x_84) ;  /* 0xfffffffc00ccb947 */ /* 0x002fea000383ffff */
.L_x_83:
[----:B------:R-:W-:Y:S05]  /*0ac0*/  BSYNC.RECONVERGENT B1 ;  /* 0x0000000000017941 */ /* 0x000fea0003800200 */
.L_x_82:
[----:B------:R-:W-:-:S05]  /*0ad0*/  VIADD R16, R16, UR9 ;  /* 0x0000000910107c36 */ /* 0x000fca0008000000 */
[----:B------:R-:W-:-:S13]  /*0ae0*/  ISETP.GE.AND P3, PT, R16, R3, PT ;  /* 0x000000031000720c */ /* 0x000fda0003f66270 */
[----:B------:R-:W-:Y:S05]  /*0af0*/  @!P3 BRA `(.L_x_85) ;  /* 0xfffffffc0080b947 */ /* 0x000fea000383ffff */
.L_x_81:
[----:B------:R-:W-:Y:S05]  /*0b00*/  BSYNC.RECONVERGENT B0 ;  /* 0x0000000000007941 */ /* 0x000fea0003800200 */
.L_x_80:
[----:B------:R-:W-:Y:S01]  /*0b10*/  IADD3 R15, PT, PT, R15, 0x1, RZ ;  /* 0x000000010f0f7810 */ /* 0x000fe20007ffe0ff */
[----:B------:R-:W-:Y:S03]  /*0b20*/  BAR.SYNC.DEFER_BLOCKING 0x0 ;  /* 0x0000000000007b1d */ /* 0x000fe60000010000 */
[----:B------:R-:W-:-:S13]  /*0b30*/  ISETP.GE.AND P3, PT, R15, R8, PT ;  /* 0x000000080f00720c */ /* 0x000fda0003f66270 */
[----:B------:R-:W-:Y:S05]  /*0b40*/  @!P3 BRA `(.L_x_86) ;  /* 0xfffffffc0058b947 */ /* 0x000fea000383ffff */
.L_x_79:
[----:B------:R-:W1:Y:S01]  /*0b50*/  S2R R13, SR_TID.X ;  /* 0x00000000000d7919 */ /* 0x000e620000002100 */
[----:B------:R-:W-:Y:S01]  /*0b60*/  BSSY.RECONVERGENT B0, `(.L_x_87) ;  /* 0x000001d000007945 */ /* 0x000fe20003800200 */
[----:B-12---:R-:W-:-:S05]  /*0b70*/  IMAD.IADD R16, R4, 0x1, R13 ;  /* 0x0000000104107824 */ /* 0x006fca00078e020d */
[----:B------:R-:W-:-:S13]  /*0b80*/  ISETP.GE.AND P3, PT, R16, R3, PT ;  /* 0x000000031000720c */ /* 0x000fda0003f66270 */
[----:B------:R-:W-:Y:S05]  /*0b90*/  @P3 BRA `(.L_x_88) ;  /* 0x0000000000643947 */ /* 0x000fea0003800000 */
[----:B------:R-:W-:-:S07]  /*0ba0*/  IMAD.IADD R23, R2, 0x1, R11 ;  /* 0x0000000102177824 */ /* 0x000fce00078e020b */
.L_x_92:
        /* <DEDUP_REMOVED lines=10> */
.L_x_91:
        /* <DEDUP_REMOVED lines=10> */
.L_x_90:
[----:B------:R-:W-:Y:S05]  /*0cf0*/  BSYNC.RECONVERGENT B1 ;  /* 0x0000000000017941 */ /* 0x000fea0003800200 */
.L_x_89:
[----:B------:R-:W-:-:S04]  /*0d00*/  IADD3 R16, PT, PT, R16, UR9, RZ ;  /* 0x0000000910107c10 */ /* 0x000fc8000fffe0ff */
[----:B------:R-:W-:-:S13]  /*0d10*/  ISETP.GE.AND P3, PT, R16, R3, PT ;  /* 0x000000031000720c */ /* 0x000fda0003f66270 */
[----:B------:R-:W-:Y:S05]  /*0d20*/  @!P3 BRA `(.L_x_92) ;  /* 0xfffffffc00a0b947 */ /* 0x000fea000383ffff */
.L_x_88:
[----:B------:R-:W-:Y:S05]  /*0d30*/  BSYNC.RECONVERGENT B0 ;  /* 0x0000000000007941 */ /* 0x000fea0003800200 */
.L_x_87:
[----:B------:R-:W1:Y:S01]  /*0d40*/  LDCU UR7, c[0x0][0x39c] ;  /* 0x00007380ff0777ac */ /* 0x000e620008000800 */
[----:B------:R-:W1:Y:S01]  /*0d50*/  LDCU UR8, c[0x0][0x3a0] ;  /* 0x00007400ff0877ac */ /* 0x000e620008000800 */
[----:B------:R-:W2:Y:S01]  /*0d60*/  LDCU UR6, c[0x0][0x374] ;  /* 0x00006e80ff0677ac */ /* 0x000ea20008000800 */
[----:B-1----:R-:W-:Y:S02]  /*0d70*/  UIADD3 UR7, UPT, UPT, UR7, UR8, URZ ;  /* 0x0000000807077290 */ /* 0x002fe4000fffe0ff */
[----:B--2---:R-:W-:-:S04]  /*0d80*/  UIADD3 UR5, UPT, UPT, UR6, UR5, URZ ;  /* 0x0000000506057290 */ /* 0x004fc8000fffe0ff */
[----:B------:R-:W-:-:S09]  /*0d90*/  UISETP.GE.AND UP0, UPT, UR5, UR7, UPT ;  /* 0x000000070500728c */ /* 0x000fd2000bf06270 */
[----:B------:R-:W-:Y:S05]  /*0da0*/  BRA.U !UP0, `(.L_x_93) ;  /* 0xfffffff5082c7547 */ /* 0x000fea000b83ffff */
.L_x_60:
        /* <DEDUP_REMOVED lines=8> */
.L_x_95:
        /* <DEDUP_REMOVED lines=13> */
.L_x_122:


//--------------------- .text._Z15phase1_cal_cudaPiiiiiiiii --------------------------
	.section	.text._Z15phase1_cal_cudaPiiiiiiiii,"ax",@progbits
	.align	128
        .global         _Z15phase1_cal_cudaPiiiiiiiii
        .type           _Z15phase1_cal_cudaPiiiiiiiii,@function
        .size           _Z15phase1_cal_cudaPiiiiiiiii,(.L_x_123 - _Z15phase1_cal_cudaPiiiiiiiii)
        .other          _Z15phase1_cal_cudaPiiiiiiiii,@"STO_CUDA_ENTRY STV_DEFAULT"
_Z15phase1_cal_cudaPiiiiiiiii:
.text._Z15phase1_cal_cudaPiiiiiiiii:
        /* <DEDUP_REMOVED lines=8> */
[----:B------:R-:W0:Y:S01]  /*0080*/  LDC R10, c[0x0][0x394] ;  /* 0x0000e500ff0a7b82 */ /* 0x000e220000000800 */
[----:B------:R-:W1:Y:S01]  /*0090*/  LDCU UR5, c[0x0][0x39c] ;  /* 0x00007380ff0577ac */ /* 0x000e620008000800 */
[----:B------:R-:W2:Y:S06]  /*00a0*/  LDCU.64 UR10, c[0x0][0x358] ;  /* 0x00006b00ff0a77ac */ /* 0x000eac0008000a00 */
[----:B------:R-:W3:Y:S08]  /*00b0*/  LDC R9, c[0x0][0x388] ;  /* 0x0000e200ff097b82 */ /* 0x000ef00000000800 */
[----:B------:R-:W1:Y:S01]  /*00c0*/  S2UR UR4, SR_CTAID.Y ;  /* 0x00000000000479c3 */ /* 0x000e620000002600 */
[C---:B0-----:R-:W-:Y:S01]  /*00d0*/  IMAD.SHL.U32 R2, R10.reuse, 0x40, RZ ;  /* 0x000000400a027824 */ /* 0x041fe200078e00ff */
[----:B------:R-:W-:-:S06]  /*00e0*/  SHF.L.U32 R10, R10, 0xc, RZ ;  /* 0x0000000c0a0a7819 */ /* 0x000fcc00000006ff */
[----:B------:R-:W0:Y:S01]  /*00f0*/  LDC R0, c[0x0][0x364] ;  /* 0x0000d900ff007b82 */ /* 0x000e220000000800 */
[----:B------:R-:W4:Y:S01]  /*0100*/  LDCU UR9, c[0x0][0x360] ;  /* 0x00006c00ff0977ac */ /* 0x000f220008000800 */
[C---:B---3--:R-:W-:Y:S02]  /*0110*/  ISETP.GE.AND P0, PT, R2.reuse, R9, PT ;  /* 0x000000090200720c */ /* 0x048fe40003f06270 */
[C---:B------:R-:W-:Y:S02]  /*0120*/  VIADDMNMX R9, R2.reuse, 0x40, R9, PT ;  /* 0x0000004002097846 */ /* 0x040fe40003800109 */
[----:B------:R-:W-:Y:S01]  /*0130*/  ISETP.NE.AND P0, PT, R2, 0x7fffffc0, !P0 ;  /* 0x7fffffc00200780c */ /* 0x000fe20004705270 */
[----:B-12---:R-:W-:-:S12]  /*0140*/  UIADD3 UR4, UPT, UPT, UR4, UR5, URZ ;  /* 0x0000000504047290 */ /* 0x006fd8000fffe0ff */
.L_x_118:
[----:B------:R-:W1:Y:S01]  /*0150*/  LDCU UR5, c[0x0][0x3a0] ;  /* 0x00007400ff0577ac */ /* 0x000e620008000800 */
[----:B------:R-:W1:Y:S02]  /*0160*/  LDCU UR6, c[0x0][0x39c] ;  /* 0x00007380ff0677ac */ /* 0x000e640008000800 */
[----:B-1----:R-:W-:-:S04]  /*0170*/  UIADD3 UR5, UPT, UPT, UR5, UR6, URZ ;  /* 0x0000000605057290 */ /* 0x002fc8000fffe0ff */
[----:B------:R-:W-:-:S09]  /*0180*/  UISETP.GE.AND UP0, UPT, UR4, UR5, UPT ;  /* 0x000000050400728c */ /* 0x000fd2000bf06270 */
[----:B0-----:R-:W-:Y:S05]  /*0190*/  BRA.U UP0, `(.L_x_96) ;  /* 0x0000000900087547 */ /* 0x001fea000b800000 */
[----:B------:R-:W1:Y:S01]  /*01a0*/  S2R R6, SR_TID.X ;  /* 0x0000000000067919 */ /* 0x000e620000002100 */
[----:B------:R-:W2:Y:S01]  /*01b0*/  LDCU UR5, c[0x0][0x390] ;  /* 0x00007200ff0577ac */ /* 0x000ea20008000800 */
[----:B------:R-:W3:Y:S01]  /*01c0*/  LDC R4, c[0x0][0x388] ;  /* 0x0000e200ff047b82 */ /* 0x000ee20000000800 */
[----:B------:R-:W0:Y:S01]  /*01d0*/  S2R R8, SR_TID.Y ;  /* 0x0000000000087919 */ /* 0x000e220000002200 */
[----:B--2---:R-:W-:-:S05]  /*01e0*/  IMAD R7, R11, UR5, RZ ;  /* 0x000000050b077c24 */ /* 0x004fca000f8e02ff */
[C---:B---3--:R-:W-:Y:S01]  /*01f0*/  VIADDMNMX R3, R7.reuse, UR5, R4, PT ;  /* 0x0000000507037c46 */ /* 0x048fe2000b800104 */
[----:B------:R-:W-:Y:S01]  /*0200*/  UMOV UR5, UR4 ;  /* 0x0000000400057c82 */ /* 0x000fe20008000000 */
[----:B01----:R-:W-:-:S07]  /*0210*/  IMAD.IADD R6, R7, 0x1, R6 ;  /* 0x0000000107067824 */ /* 0x003fce00078e0206 */
.L_x_117:
[----:B0-----:R-:W0:Y:S01]  /*0220*/  LDC R21, c[0x0][0x390] ;  /* 0x0000e400ff157b82 */ /* 0x001e220000000800 */
[----:B------:R-:W1:Y:S01]  /*0230*/  LDCU UR6, c[0x0][0x388] ;  /* 0x00007100ff0677ac */ /* 0x000e620008000800 */
[----:B------:R-:W-:Y:S01]  /*0240*/  ISETP.GE.AND P1, PT, R6, R3, PT ;  /* 0x000000030600720c */ /* 0x000fe20003f26270 */
[----:B------:R-:W-:Y:S01]  /*0250*/  BSSY.RECONVERGENT B0, `(.L_x_97) ;  /* 0x000001f000007945 */ /* 0x000fe20003800200 */
[----:B0-----:R-:W-:-:S05]  /*0260*/  IMAD R12, R21, UR5, R21 ;  /* 0x00000005150c7c24 */ /* 0x001fca000f8e0215 */
[----:B-1----:R-:W-:-:S06]  /*0270*/  VIMNMX R12, PT, PT, R12, UR6, PT ;  /* 0x000000060c0c7c48 */ /* 0x002fcc000bfe0100 */
[----:B------:R-:W-:Y:S05]  /*0280*/  @P1 BRA `(.L_x_98) ;  /* 0x00000000006c1947 */ /* 0x000fea0003800000 */
[----:B------:R-:W-:Y:S02]  /*0290*/  IMAD R21, R21, UR5, R8 ;  /* 0x0000000515157c24 */ /* 0x000fe4000f8e0208 */
[----:B------:R-:W-:-:S07]  /*02a0*/  IMAD.MOV.U32 R16, RZ, RZ, R6 ;  /* 0x000000ffff107224 */ /* 0x000fce00078e0006 */
.L_x_102:
[----:B------:R-:W-:Y:S01]  /*02b0*/  ISETP.GE.AND P1, PT, R21, R12, PT ;  /* 0x0000000c1500720c */ /* 0x000fe20003f26270 */
[----:B------:R-:W-:-:S12]  /*02c0*/  BSSY.RECONVERGENT B1, `(.L_x_99) ;  /* 0x0000014000017945 */ /* 0x000fd80003800200 */
[----:B------:R-:W-:Y:S05]  /*02d0*/  @P1 BRA `(.L_x_100) ;  /* 0x0000000000481947 */ /* 0x000fea0003800000 */
[----:B------:R-:W0:Y:S01]  /*02e0*/  S2UR UR7, SR_CgaCtaId ;  /* 0x00000000000779c3 */ /* 0x000e220000008800 */
[----:B------:R-:W1:Y:S01]  /*02f0*/  LDCU UR8, c[0x0][0x388] ;  /* 0x00007100ff0877ac */ /* 0x000e620008000800 */
[----:B------:R-:W-:Y:S02]  /*0300*/  IMAD R13, R7, -0x40, R8 ;  /* 0xffffffc0070d7824 */ /* 0x000fe400078e0208 */
[--C-:B------:R-:W-:Y:S01]  /*0310*/  IMAD.MOV.U32 R19, RZ, RZ, R21.reuse ;  /* 0x000000ffff137224 */ /* 0x100fe200078e0015 */
[----:B------:R-:W-:Y:S02]  /*0320*/  UMOV UR6, 0x400 ;  /* 0x0000040000067882 */ /* 0x000fe40000000000 */
[C---:B------:R-:W-:Y:S01]  /*0330*/  LEA R13, R16.reuse, R13, 0x6 ;  /* 0x0000000d100d7211 */ /* 0x040fe200078e30ff */
[----:B------:R-:W2:Y:S01]  /*0340*/  LDC.64 R4, c[0x0][0x380] ;  /* 0x0000e000ff047b82 */ /* 0x000ea20000000a00 */
[----:B-1----:R-:W-:Y:S01]  /*0350*/  IMAD R17, R16, UR8, R21 ;  /* 0x0000000810117c24 */ /* 0x002fe2000f8e0215 */
[----:B0-----:R-:W-:-:S06]  /*0360*/  ULEA UR6, UR7, UR6, 0x18 ;  /* 0x0000000607067291 */ /* 0x001fcc000f8ec0ff */
[----:B------:R-:W-:-:S07]  /*0370*/  LEA R13, R13, UR6, 0x2 ;  /* 0x000000060d0d7c11 */ /* 0x000fce000f8e10ff */
.L_x_101:
[----:B--2---:R-:W-:-:S06]  /*0380*/  IMAD.WIDE R14, R17, 0x4, R4 ;  /* 0x00000004110e7825 */ /* 0x004fcc00078e0204 */
[----:B------:R-:W2:Y:S01]  /*0390*/  LDG.E R14, desc[UR10][R14.64] ;  /* 0x0000000a0e0e7981 */ /* 0x000ea2000c1e1900 */
[C---:B------:R-:W-:Y:S01]  /*03a0*/  IMAD.IADD R19, R0.reuse, 0x1, R19 ;  /* 0x0000000100137824 */ /* 0x040fe200078e0213 */
[----:B------:R-:W-:-:S04]  /*03b0*/  IADD3 R17, PT, PT, R0, R17, RZ ;  /* 0x0000001100117210 */ /* 0x000fc80007ffe0ff */
[----:B------:R-:W-:Y:S01]  /*03c0*/  ISETP.GE.AND P1, PT, R19, R12, PT ;  /* 0x0000000c1300720c */ /* 0x000fe20003f26270 */
[----:B--2---:R0:W-:Y:S02]  /*03d0*/  STS [R13], R14 ;  /* 0x0000000e0d007388 */ /* 0x0041e40000000800 */
[----:B0-----:R-:W-:-:S10]  /*03e0*/  IMAD R13, R0, 0x4, R13 ;  /* 0x00000004000d7824 */ /* 0x001fd400078e020d */
[----:B------:R-:W-:Y:S05]  /*03f0*/  @!P1 BRA `(.L_x_101) ;  /* 0xfffffffc00e09947 */ /* 0x000fea000383ffff */
.L_x_100:
[----:B----4-:R-:W-:Y:S05]  /*0400*/  BSYNC.RECONVERGENT B1 ;  /* 0x0000000000017941 */ /* 0x010fea0003800200 */
.L_x_99:
[----:B------:R-:W-:-:S05]  /*0410*/  VIADD R16, R16, UR9 ;  /* 0x0000000910107c36 */ /* 0x000fca0008000000 */
[----:B------:R-:W-:-:S13]  /*0420*/  ISETP.GE.AND P1, PT, R16, R3, PT ;  /* 0x000000031000720c */ /* 0x000fda0003f26270 */
[----:B------:R-:W-:Y:S05]  /*0430*/  @!P1 BRA `(.L_x_102) ;  /* 0xfffffffc009c9947 */ /* 0x000fea000383ffff */
.L_x_98:
[----:B----4-:R-:W-:Y:S05]  /*0440*/  BSYNC.RECONVERGENT B0 ;  /* 0x0000000000007941 */ /* 0x010fea0003800200 */
.L_x_97:
[----:B------:R-:W-:Y:S06]  /*0450*/  BAR.SYNC.DEFER_BLOCKING 0x0 ;  /* 0x0000000000007b1d */ /* 0x000fec0000010000 */
[----:B------:R-:W-:Y:S05]  /*0460*/  @!P0 BRA `(.L_x_103) ;  /* 0x0000000000b08947 */ /* 0x000fea0003800000 */
[----:B------:R-:W0:Y:S01]  /*0470*/  LDC R13, c[0x0][0x390] ;  /* 0x0000e400ff0d7b82 */ /* 0x000e220000000800 */
[----:B------:R-:W-:Y:S01]  /*0480*/  MOV R5, R2 ;  /* 0x0000000200057202 */ /* 0x000fe20000000f00 */
[----:B0-----:R-:W-:-:S07]  /*0490*/  IMAD R13, R13, UR5, R8 ;  /* 0x000000050d0d7c24 */ /* 0x001fce000f8e0208 */
.L_x_110:
[----:B------:R-:W-:Y:S01]  /*04a0*/  ISETP.GE.AND P1, PT, R6, R3, PT ;  /* 0x000000030600720c */ /* 0x000fe20003f26270 */
[----:B------:R-:W-:-:S12]  /*04b0*/  BSSY.RECONVERGENT B0, `(.L_x_104) ;  /* 0x0000023000007945 */ /* 0x000fd80003800200 */
[----:B------:R-:W-:Y:S05]  /*04c0*/  @P1 BRA `(.L_x_105) ;  /* 0x0000000000841947 */ /* 0x000fea0003800000 */
[C---:B------:R-:W-:Y:S01]  /*04d0*/  IMAD.IADD R4, R5.reuse, 0x1, -R2 ;  /* 0x0000000105047824 */ /* 0x040fe200078e0a02 */
[----:B------:R-:W-:Y:S01]  /*04e0*/  MOV R16, R6 ;  /* 0x0000000600107202 */ /* 0x000fe20000000f00 */
[----:B------:R-:W-:-:S07]  /*04f0*/  IMAD R14, R5, 0x40, -R10 ;  /* 0x00000040050e7824 */ /* 0x000fce00078e0a0a */
.L_x_109:
[----:B------:R-:W0:Y:S01]  /*0500*/  S2R R18, SR_CgaCtaId ;  /* 0x0000000000127919 */ /* 0x000e220000008800 */
[----:B------:R-:W-:Y:S01]  /*0510*/  ISETP.GE.AND P2, PT, R13, R12, PT ;  /* 0x0000000c0d00720c */ /* 0x000fe20003f46270 */
[C---:B------:R-:W-:Y:S01]  /*0520*/  IMAD.IADD R15, R16.reuse, 0x1, -R7 ;  /* 0x00000001100f7824 */ /* 0x040fe200078e0a07 */
[----:B------:R-:W-:Y:S01]  /*0530*/  MOV R17, 0x400 ;  /* 0x0000040000117802 */ /* 0x000fe20000000f00 */
[----:B------:R-:W-:Y:S01]  /*0540*/  VIADD R16, R16, UR9 ;  /* 0x0000000910107c36 */ /* 0x000fe20008000000 */
[----:B------:R-:W-:Y:S04]  /*0550*/  BSSY.RECONVERGENT B1, `(.L_x_106) ;  /* 0x0000017000017945 */ /* 0x000fe80003800200 */
[----:B------:R-:W-:Y:S02]  /*0560*/  ISETP.GE.AND P1, PT, R16, R3, PT ;  /* 0x000000031000720c */ /* 0x000fe40003f26270 */
[----:B0-----:R-:W-:-:S02]  /*0570*/  LEA R17, R18, R17, 0x18 ;  /* 0x0000001112117211 */ /* 0x001fc400078ec0ff */
[----:B------:R-:W-:-:S05]  /*0580*/  LEA R18, R15, R4, 0x6 ;  /* 0x000000040f127211 */ /* 0x000fca00078e30ff */
[----:B------:R-:W-:Y:S01]  /*0590*/  IMAD R18, R18, 0x4, R17 ;  /* 0x0000000412127824 */ /* 0x000fe200078e0211 */
[----:B------:R-:W-:Y:S06]  /*05a0*/  @P2 BRA `(.L_x_107) ;  /* 0x0000000000442947 */ /* 0x000fec0003800000 */
[----:B------:R0:W1:Y:S01]  /*05b0*/  LDS R21, [R18] ;  /* 0x0000000012157984 */ /* 0x0000620000000800 */
[----:B------:R-:W2:Y:S01]  /*05c0*/  LDC R25, c[0x0][0x390] ;  /* 0x0000e400ff197b82 */ /* 0x000ea20000000800 */
[----:B------:R-:W-:Y:S01]  /*05d0*/  IMAD.MOV.U32 R19, RZ, RZ, R13 ;  /* 0x000000ffff137224 */ /* 0x000fe200078e000d */
[----:B------:R-:W-:-:S07]  /*05e0*/  IADD3 R22, PT, PT, RZ, -UR5, RZ ;  /* 0x80000005ff167c10 */ /* 0x000fce000fffe0ff */
.L_x_108:
[----:B0-2---:R-:W-:Y:S01]  /*05f0*/  IMAD R18, R25, R22, R19 ;  /* 0x0000001619127224 */ /* 0x005fe200078e0213 */
[----:B------:R-:W-:-:S03]  /*0600*/  IADD3 R19, PT, PT, R0, R19, RZ ;  /* 0x0000001300137210 */ /* 0x000fc60007ffe0ff */
[--C-:B------:R-:W-:Y:S02]  /*0610*/  IMAD.IADD R20, R14, 0x1, R18.reuse ;  /* 0x000000010e147824 */ /* 0x100fe400078e0212 */
[----:B------:R-:W-:-:S03]  /*0620*/  IMAD R18, R15, 0x40, R18 ;  /* 0x000000400f127824 */ /* 0x000fc600078e0212 */
[----:B------:R-:W-:Y:S01]  /*0630*/  LEA R20, R20, R17, 0x2 ;  /* 0x0000001114147211 */ /* 0x000fe200078e10ff */
[----:B------:R-:W-:-:S05]  /*0640*/  IMAD R24, R18, 0x4, R17 ;  /* 0x0000000412187824 */ /* 0x000fca00078e0211 */
[----:B------:R-:W1:Y:S04]  /*0650*/  LDS R20, [R20] ;  /* 0x0000000014147984 */ /* 0x000e680000000800 */
[----:B------:R-:W0:Y:S01]  /*0660*/  LDS R18, [R24] ;  /* 0x0000000018127984 */ /* 0x000e220000000800 */
[----:B-1----:R-:W-:-:S05]  /*0670*/  IMAD.IADD R23, R21, 0x1, R20 ;  /* 0x0000000115177824 */ /* 0x002fca00078e0214 */
[----:B0-----:R-:W-:-:S13]  /*0680*/  ISETP.GE.AND P2, PT, R23, R18, PT ;  /* 0x000000121700720c */ /* 0x001fda0003f46270 */
[----:B------:R3:W-:Y:S01]  /*0690*/  @!P2 STS [R24], R23 ;  /* 0x000000171800a388 */ /* 0x0007e20000000800 */
[----:B------:R-:W-:-:S13]  /*06a0*/  ISETP.GE.AND P2, PT, R19, R12, PT ;  /* 0x0000000c1300720c */ /* 0x000fda0003f46270 */
[----:B---3--:R-:W-:Y:S05]  /*06b0*/  @!P2 BRA `(.L_x_108) ;  /* 0xfffffffc00cca947 */ /* 0x008fea000383ffff */
.L_x_107:
[----:B------:R-:W-:Y:S05]  /*06c0*/  BSYNC.RECONVERGENT B1 ;  /* 0x0000000000017941 */ /* 0x000fea0003800200 */
.L_x_106:
[----:B------:R-:W-:Y:S05]  /*06d0*/  @!P1 BRA `(.L_x_109) ;  /* 0xfffffffc00889947 */ /* 0x000fea000383ffff */
.L_x_105:
[----:B------:R-:W-:Y:S05]  /*06e0*/  BSYNC.RECONVERGENT B0 ;  /* 0x0000000000007941 */ /* 0x000fea0003800200 */
.L_x_104:
[----:B------:R-:W-:Y:S01]  /*06f0*/  VIADD R5, R5, 0x1 ;  /* 0x0000000105057836 */ /* 0x000fe20000000000 */
[----:B------:R-:W-:Y:S04]  /*0700*/  BAR.SYNC.DEFER_BLOCKING 0x0 ;  /* 0x0000000000007b1d */ /* 0x000fe80000010000 */
[----:B------:R-:W-:-:S13]  /*0710*/  ISETP.GE.AND P1, PT, R5, R9, PT ;  /* 0x000000090500720c */ /* 0x000fda0003f26270 */
[----:B------:R-:W-:Y:S05]  /*0720*/  @!P1 BRA `(.L_x_110) ;  /* 0xfffffffc005c9947 */ /* 0x000fea000383ffff */
.L_x_103:
[----:B------:R-:W-:Y:S01]  /*0730*/  ISETP.GE.AND P1, PT, R6, R3, PT ;  /* 0x000000030600720c */ /* 0x000fe20003f26270 */
[----:B------:R-:W-:-:S12]  /*0740*/  BSSY.RECONVERGENT B0, `(.L_x_111) ;  /* 0x0000020000007945 */ /* 0x000fd80003800200 */
[----:B------:R-:W-:Y:S05]  /*0750*/  @P1 BRA `(.L_x_112) ;  /* 0x0000000000781947 */ /* 0x000fea0003800000 */
[----:B------:R-:W0:Y:S01]  /*0760*/  S2R R21, SR_TID.Y ;  /* 0x0000000000157919 */ /* 0x000e220000002200 */
[----:B------:R-:W0:Y:S01]  /*0770*/  LDC R4, c[0x0][0x390] ;  /* 0x0000e400ff047b82 */ /* 0x000e220000000800 */
[----:B------:R-:W-:Y:S02]  /*0780*/  IMAD.MOV.U32 R16, RZ, RZ, R6 ;  /* 0x000000ffff107224 */ /* 0x000fe400078e0006 */
[----:B0-----:R-:W-:-:S07]  /*0790*/  IMAD R21, R4, UR5, R21 ;  /* 0x0000000504157c24 */ /* 0x001fce000f8e0215 */
.L_x_116:
[----:B------:R-:W-:Y:S01]  /*07a0*/  ISETP.GE.AND P1, PT, R21, R12, PT ;  /* 0x0000000c1500720c */ /* 0x000fe20003f26270 */
[----:B------:R-:W-:-:S12]  /*07b0*/  BSSY.RECONVERGENT B1, `(.L_x_113) ;  /* 0x0000015000017945 */ /* 0x000fd80003800200 */
[----:B0-----:R-:W-:Y:S05]  /*07c0*/  @P1 BRA `(.L_x_114) ;  /* 0x00000000004c1947 */ /* 0x001fea0003800000 */
[----:B------:R-:W0:Y:S01]  /*07d0*/  S2R R14, SR_CgaCtaId ;  /* 0x00000000000e7919 */ /* 0x000e220000008800 */
[----:B------:R-:W1:Y:S01]  /*07e0*/  LDC R20, c[0x0][0x390] ;  /* 0x0000e400ff147b82 */ /* 0x000e620000000800 */
[----:B------:R-:W-:Y:S01]  /*07f0*/  MOV R13, 0x400 ;  /* 0x00000400000d7802 */ /* 0x000fe20000000f00 */
[----:B------:R-:W-:Y:S01]  /*0800*/  IMAD R18, RZ, RZ, -UR5 ;  /* 0x80000005ff127e24 */ /* 0x000fe2000f8e02ff */
[----:B------:R-:W-:-:S05]  /*0810*/  IADD3 R19, PT, PT, -R7, R16, RZ ;  /* 0x0000001007137210 */ /* 0x000fca0007ffe1ff */
[----:B------:R-:W2:Y:S08]  /*0820*/  LDC R22, c[0x0][0x388] ;  /* 0x0000e200ff167b82 */ /* 0x000eb00000000800 */
[----:B------:R-:W3:Y:S01]  /*0830*/  LDC.64 R4, c[0x0][0x380] ;  /* 0x0000e000ff047b82 */ /* 0x000ee20000000a00 */
[----:B0-----:R-:W-:Y:S01]  /*0840*/  LEA R23, R14, R13, 0x18 ;  /* 0x0000000d0e177211 */ /* 0x001fe200078ec0ff */
[----:B------:R-:W-:-:S07]  /*0850*/  IMAD.MOV.U32 R13, RZ, RZ, R21 ;  /* 0x000000ffff0d7224 */ /* 0x000fce00078e0015 */
.L_x_115:
[--C-:B01----:R-:W-:Y:S02]  /*0860*/  IMAD R14, R20, R18, R13.reuse ;  /* 0x00000012140e7224 */ /* 0x103fe400078e020d */
[----:B--2---:R-:W-:Y:S01]  /*0870*/  IMAD R15, R16, R22, R13 ;  /* 0x00000016100f7224 */ /* 0x004fe200078e020d */
[----:B------:R-:W-:Y:S02]  /*0880*/  IADD3 R13, PT, PT, R0, R13, RZ ;  /* 0x0000000d000d7210 */ /* 0x000fe40007ffe0ff */
[----:B------:R-:W-:Y:S02]  /*0890*/  LEA R14, R19, R14, 0x6 ;  /* 0x0000000e130e7211 */ /* 0x000fe400078e30ff */
[----:B------:R-:W-:-:S03]  /*08a0*/  ISETP.GE.AND P1, PT, R13, R12, PT ;  /* 0x0000000c0d00720c */ /* 0x000fc60003f26270 */
[----:B------:R-:W-:Y:S02]  /*08b0*/  IMAD R17, R14, 0x4, R23 ;  /* 0x000000040e117824 */ /* 0x000fe400078e0217 */
[----:B---3--:R-:W-:-:S04]  /*08c0*/  IMAD.WIDE R14, R15, 0x4, R4 ;  /* 0x000000040f0e7825 */ /* 0x008fc800078e0204 */
[----:B------:R-:W0:Y:S04]  /*08d0*/  LDS R17, [R17] ;  /* 0x0000000011117984 */ /* 0x000e280000000800 */
[----:B0-----:R0:W-:Y:S01]  /*08e0*/  STG.E desc[UR10][R14.64], R17 ;  /* 0x000000110e007986 */ /* 0x0011e2000c10190a */
[----:B------:R-:W-:Y:S05]  /*08f0*/  @!P1 BRA `(.L_x_115) ;  /* 0xfffffffc00d89947 */ /* 0x000fea000383ffff */
.L_x_114:
[----:B------:R-:W-:Y:S05]  /*0900*/  BSYNC.RECONVERGENT B1 ;  /* 0x0000000000017941 */ /* 0x000fea0003800200 */
.L_x_113:
[----:B------:R-:W-:-:S05]  /*0910*/  VIADD R16, R16, UR9 ;  /* 0x0000000910107c36 */ /* 0x000fca0008000000 */
[----:B------:R-:W-:-:S13]  /*0920*/  ISETP.GE.AND P1, PT, R16, R3, PT ;  /* 0x000000031000720c */ /* 0x000fda0003f26270 */
[----:B------:R-:W-:Y:S05]  /*0930*/  @!P1 BRA `(.L_x_116) ;  /* 0xfffffffc00989947 */ /* 0x000fea000383ffff */
.L_x_112:
[----:B------:R-:W-:Y:S05]  /*0940*/  BSYNC.RECONVERGENT B0 ;  /* 0x0000000000007941 */ /* 0x000fea0003800200 */
.L_x_111:
[----:B------:R-:W1:Y:S01]  /*0950*/  LDCU UR7, c[0x0][0x3a0] ;  /* 0x00007400ff0777ac */ /* 0x000e620008000800 */
[----:B------:R-:W1:Y:S01]  /*0960*/  LDCU UR8, c[0x0][0x39c] ;  /* 0x00007380ff0877ac */ /* 0x000e620008000800 */
[----:B------:R-:W2:Y:S01]  /*0970*/  LDCU UR6, c[0x0][0x374] ;  /* 0x00006e80ff0677ac */ /* 0x000ea20008000800 */
[----:B-1----:R-:W-:Y:S02]  /*0980*/  UIADD3 UR7, UPT, UPT, UR7, UR8, URZ ;  /* 0x0000000807077290 */ /* 0x002fe4000fffe0ff */
[----:B--2---:R-:W-:-:S04]  /*0990*/  UIADD3 UR5, UPT, UPT, UR6, UR5, URZ ;  /* 0x0000000506057290 */ /* 0x004fc8000fffe0ff */
[----:B------:R-:W-:-:S09]  /*09a0*/  UISETP.GE.AND UP0, UPT, UR5, UR7, UPT ;  /* 0x000000070500728c */ /* 0x000fd2000bf06270 */
[----:B------:R-:W-:Y:S05]  /*09b0*/  BRA.U !UP0, `(.L_x_117) ;  /* 0xfffffff908187547 */ /* 0x000fea000b83ffff */
.L_x_96:
[----:B------:R-:W1:Y:S01]  /*09c0*/  LDC R4, c[0x0][0x370] ;  /* 0x0000dc00ff047b82 */ /* 0x000e620000000800 */
[----:B------:R-:W2:Y:S01]  /*09d0*/  LDCU UR5, c[0x0][0x3a4] ;  /* 0x00007480ff0577ac */ /* 0x000ea20008000800 */
[----:B------:R-:W2:Y:S02]  /*09e0*/  LDCU UR6, c[0x0][0x398] ;  /* 0x00007300ff0677ac */ /* 0x000ea40008000800 */
[----:B--2---:R-:W-:Y:S01]  /*09f0*/  UIADD3 UR5, UPT, UPT, UR5, UR6, URZ ;  /* 0x0000000605057290 */ /* 0x004fe2000fffe0ff */
[----:B-1----:R-:W-:-:S05]  /*0a00*/  IADD3 R11, PT, PT, R4, R11, RZ ;  /* 0x0000000b040b7210 */ /* 0x002fca0007ffe0ff */
[----:B------:R-:W-:-:S13]  /*0a10*/  ISETP.GE.AND P1, PT, R11, UR5, PT ;  /* 0x000000050b007c0c */ /* 0x000fda000bf26270 */
[----:B------:R-:W-:Y:S05]  /*0a20*/  @!P1 BRA `(.L_x_118) ;  /* 0xfffffff400c89947 */ /* 0x000fea000383ffff */
[----:B----4-:R-:W-:Y:S05]  /*0a30*/  EXIT ;  /* 0x000000000000794d */ /* 0x010fea0003800000 */
.L_x_119:
        /* <DEDUP_REMOVED lines=12> */
.L_x_123:


//--------------------- .nv.shared._Z16phase22_cal_cudaPiiiiiiiii --------------------------
	.section	.nv.shared._Z16phase22_cal_cudaPiiiiiiiii,"aw",@nobits
	.sectionflags	@""
	.align	4
.nv.shared._Z16phase22_cal_cudaPiiiiiiiii:
	.zero		33792


//--------------------- .nv.shared.reserved.0     --------------------------
	.section	.nv.shared.reserved.0,"aw",@nobits
	.weak		__nv_reservedSMEM_offset_0_alias
	.size		__nv_reservedSMEM_offset_0_alias, 0, 64
	.other		__nv_reservedSMEM_offset_0_alias,@"STO_CUDA_RESERVED_SHARED STV_DEFAULT"
__nv_reservedSMEM_offset_0_alias:
	.zero		0
	.zero		64


//--------------------- .nv.shared._Z16phase21_cal_cudaPiiiiiiiii --------------------------
	.section	.nv.shared._Z16phase21_cal_cudaPiiiiiiiii,"aw",@nobits
	.sectionflags	@""
	.align	4
.nv.shared._Z16phase21_cal_cudaPiiiiiiiii:
	.zero		33792


//--------------------- .nv.shared._Z15phase3_cal_cudaPiiiiiiiii --------------------------
	.section	.nv.shared._Z15phase3_cal_cudaPiiiiiiiii,"aw",@nobits
	.sectionflags	@""
	.align	4
.nv.shared._Z15phase3_cal_cudaPiiiiiiiii:
	.zero		50176


//--------------------- .nv.shared._Z15phase1_cal_cudaPiiiiiiiii --------------------------
	.section	.nv.shared._Z15phase1_cal_cudaPiiiiiiiii,"aw",@nobits
	.sectionflags	@""
	.align	4
.nv.shared._Z15phase1_cal_cudaPiiiiiiiii:
	.zero		17408


//--------------------- .nv.constant0._Z16phase22_cal_cudaPiiiiiiiii --------------------------
	.section	.nv.constant0._Z16phase22_cal_cudaPiiiiiiiii,"a",@progbits
	.sectionflags	@""
	.align	4
.nv.constant0._Z16phase22_cal_cudaPiiiiiiiii:
	.zero		936


//--------------------- .nv.constant0._Z16phase21_cal_cudaPiiiiiiiii --------------------------
	.section	.nv.constant0._Z16phase21_cal_cudaPiiiiiiiii,"a",@progbits
	.sectionflags	@""
	.align	4
.nv.constant0._Z16phase21_cal_cudaPiiiiiiiii:
	.zero		936


//--------------------- .nv.constant0._Z15phase3_cal_cudaPiiiiiiiii --------------------------
	.section	.nv.constant0._Z15phase3_cal_cudaPiiiiiiiii,"a",@progbits
	.sectionflags	@""
	.align	4
.nv.constant0._Z15phase3_cal_cudaPiiiiiiiii:
	.zero		936


//--------------------- .nv.constant0._Z15phase1_cal_cudaPiiiiiiiii --------------------------
	.section	.nv.constant0._Z15phase1_cal_cudaPiiiiiiiii,"a",@progbits
	.sectionflags	@""
	.align	4
.nv.constant0._Z15phase1_cal_cudaPiiiiiiiii:
	.zero		936


//--------------------- SYMBOLS --------------------------

	.type		.nv.reservedSmem.offset0,@object
	.size		.nv.reservedSmem.offset0,0x4
	.type		.nv.reservedSmem.cap,@object
	.size		.nv.reservedSmem.cap,0x4
